// auto-generated by cutlass_sweep.conv — config: {"arch": "sm_100", "cluster_m": 1, "cluster_n": 1, "conv_kind": "fprop", "dtype": "e4m3", "ndim": 2, "tile_k": 32, "tile_m": 128, "tile_n": 128}
#include "cutlass/cutlass.h"
#include "cute/tensor.hpp"
#include "cutlass/kernel_hardware_info.hpp"
#include "cutlass/conv/convolution.h"
#include "cutlass/conv/dispatch_policy.hpp"
#include "cutlass/conv/collective/collective_builder.hpp"
#include "cutlass/conv/kernel/conv_universal.hpp"
#include "cutlass/conv/device/conv_universal_adapter.hpp"
#include "cutlass/epilogue/collective/collective_builder.hpp"

using namespace cute;
using Elem = cutlass::float_e4m3_t;
using Acc  = float;
using LayoutAB = cutlass::layout::TensorNHWC;
using LayoutC  = cutlass::layout::TensorNHWC;
constexpr auto ConvOp = cutlass::conv::Operator::kFprop;
using TileShape    = Shape<_128, _128, Shape<_32>>;
using ClusterShape = Shape<_1, _1, _1>;

using CollectiveEpilogue = typename cutlass::epilogue::collective::CollectiveBuilder<
    cutlass::arch::Sm100, cutlass::arch::OpClassTensorOp,
    TileShape, ClusterShape,
    cutlass::epilogue::collective::EpilogueTileAuto,
    Acc, Acc,
    Elem, LayoutC, 128 / cutlass::sizeof_bits<Elem>::value,
    Elem, LayoutC, 128 / cutlass::sizeof_bits<Elem>::value,
    cutlass::epilogue::collective::EpilogueScheduleAuto
  >::CollectiveOp;

using CollectiveMainloop = typename cutlass::conv::collective::CollectiveBuilder<
    cutlass::arch::Sm100, cutlass::arch::OpClassTensorOp, ConvOp,
    Elem, LayoutAB, 128 / cutlass::sizeof_bits<Elem>::value,
    Elem, LayoutAB, 128 / cutlass::sizeof_bits<Elem>::value,
    Acc,
    TileShape, ClusterShape,
    cutlass::conv::collective::StageCountAutoCarveout<
        static_cast<int>(sizeof(typename CollectiveEpilogue::SharedStorage))>,
    cutlass::conv::collective::KernelScheduleAuto
  >::CollectiveOp;

using ProblemShape = cutlass::conv::ConvProblemShape<
    ConvOp, CollectiveMainloop::DispatchPolicy::NumSpatialDimensions>;
using ConvKernel = cutlass::conv::kernel::ConvUniversal<
    ProblemShape, CollectiveMainloop, CollectiveEpilogue>;
using Conv = cutlass::conv::device::ConvUniversalAdapter<ConvKernel>;

auto* _anchor = &cutlass::device_kernel<ConvKernel>;


// ===== COMPILED SASS (sm_100a) =====

	.target	sm_100a

	.elftype	@"ET_EXEC"


//--------------------- .note.nv.tkinfo           --------------------------
	.section	.note.nv.tkinfo,"",@"SHT_NOTE"
	.sectionflags	@"SHF_NOTE_NV_TKINFO"
	.tkinfo
        /*0018*/ 	.word	0x00000002
        /*0030*/ 	.string	""
        /*0030*/ 	.string	"ptxas"
        /*0030*/ 	.string	"Cuda compilation tools, release 13.0, V13.0.88"
        /*0030*/ 	.string	"Build cuda_13.0.r13.0/compiler.36424714_0"
        /*0030*/ 	.string	"-arch sm_100a -m 64 "



//--------------------- .note.nv.cuinfo           --------------------------
	.section	.note.nv.cuinfo,"",@"SHT_NOTE"
	.sectionflags	@"SHF_NOTE_NV_CUINFO"
        /*0018*/ 	.short	0x0002
        /*001a*/ 	.short	0x0064
        /*001c*/ 	.short	0x0082
	.zero		2


//--------------------- .nv.info                  --------------------------
	.section	.nv.info,"",@"SHT_CUDA_INFO"
	.align	4


	//----- nvinfo : EIATTR_REGCOUNT
	.align		4
        /*0000*/ 	.byte	0x04, 0x2f
        /*0002*/ 	.short	(.L_19 - .L_18)
	.align		4
.L_18:
        /*0004*/ 	.word	index@(_ZN7cutlass13device_kernelINS_4conv6kernel13ConvUniversalINS1_16ConvProblemShapeILNS1_8OperatorE0ELi2EEENS1_10collective14CollectiveConvINS1_47MainloopSm100TmaUmmaWarpSpecializedImplicitGemmILS5_0ELi24ELi2ELi1ELi2EN4cute5tupleIJNSA_1CILi1EEESD_SD_EEEEENSB_IJNSC_ILi128EEESG_NSB_IJNSC_ILi32EEEEEEEEENS_12float_e4m3_tESK_NSA_8TiledMMAINSA_8MMA_AtomIJNSA_10MMA_TraitsINSA_19SM100_MMA_F8F6F4_SSEJSK_SK_fSG_SG_NSA_17integral_constantINSA_4UMMA5MajorELSR_0EEESS_NSP_INSQ_7ScaleInELST_0EEESU_EEEEEENSA_6LayoutISE_NSB_IJNSC_ILi0EEESY_SY_EEEEENSB_IJNSA_10UnderscoreES11_S11_EEEEENS7_6detail27Sm100ImplicitGemmTileTraitsINSA_20SM90_TMA_LOAD_IM2COLENSA_14ComposedLayoutINSA_7SwizzleILi1ELi4ELi3EEENSA_18smem_ptr_flag_bitsILi8EEENSX_INSB_IJNSC_ILi8EEESH_EEENSB_IJSH_SD_EEEEEEEvEENS15_INSA_13SM90_TMA_LOADES1G_vEEEENS_8epilogue10collective18CollectiveEpilogueINS1L_23Sm100TmaWarpSpecializedILi2ELi2ELi64ELb0ELb0EEEJSJ_NSB_IJNSX_ISG_SD_EENSX_INSC_ILi64EEESD_EEEEESK_NSB_IJNSB_IJlllEEESD_SY_EEESK_S1V_NS1L_6fusion15FusionCallbacksIS1P_NS1W_17LinearCombinationISK_fSK_fLNS_15FloatRoundStyleE2EEESJ_S1T_JEEENSA_5SM1004TMEM4LOAD26SM100_TMEM_LOAD_32dp32b64xES16_NS17_INS18_ILi2ELi4ELi3EEES1B_NSX_INSB_IJS1C_S1R_EEENSB_IJS1R_SD_EEEEEEENSA_39AutoVectorizingCopyWithAssumedAlignmentILi128EEENSA_21SM90_TMA_STORE_IM2COLES2A_S2C_S2C_EEEvvEEEEvNT_6ParamsE)
        /*0008*/ 	.word	0x000000df


	//----- nvinfo : EIATTR_FRAME_SIZE
	.align		4
.L_19:
        /*000c*/ 	.byte	0x04, 0x11
        /*000e*/ 	.short	(.L_21 - .L_20)
	.align		4
.L_20:
        /*0010*/ 	.word	index@($__internal_2_$__cuda_sm10x_tcgen05_guardrail_trap_unallocated_columns_being_dealloced)
        /*0014*/ 	.word	0x00000008


	//----- nvinfo : EIATTR_FRAME_SIZE
	.align		4
.L_21:
        /*0018*/ 	.byte	0x04, 0x11
        /*001a*/ 	.short	(.L_23 - .L_22)
	.align		4
.L_22:
        /*001c*/ 	.word	index@($__internal_1_$__cuda_sm10x_tcgen05_guardrail_trap_phase_invalid_during_alloc)
        /*0020*/ 	.word	0x00000008


	//----- nvinfo : EIATTR_FRAME_SIZE
	.align		4
.L_23:
        /*0024*/ 	.byte	0x04, 0x11
        /*0026*/ 	.short	(.L_25 - .L_24)
	.align		4
.L_24:
        /*0028*/ 	.word	index@($__internal_0_$__cuda_sm10x_tcgen05_guardrail_trap_col_being_dealloced_not_returned_by_alloc)
        /*002c*/ 	.word	0x00000008


	//----- nvinfo : EIATTR_FRAME_SIZE
	.align		4
.L_25:
        /*0030*/ 	.byte	0x04, 0x11
        /*0032*/ 	.short	(.L_27 - .L_26)
	.align		4
.L_26:
        /*0034*/ 	.word	index@(_ZN7cutlass13device_kernelINS_4conv6kernel13ConvUniversalINS1_16ConvProblemShapeILNS1_8OperatorE0ELi2EEENS1_10collective14CollectiveConvINS1_47MainloopSm100TmaUmmaWarpSpecializedImplicitGemmILS5_0ELi24ELi2ELi1ELi2EN4cute5tupleIJNSA_1CILi1EEESD_SD_EEEEENSB_IJNSC_ILi128EEESG_NSB_IJNSC_ILi32EEEEEEEEENS_12float_e4m3_tESK_NSA_8TiledMMAINSA_8MMA_AtomIJNSA_10MMA_TraitsINSA_19SM100_MMA_F8F6F4_SSEJSK_SK_fSG_SG_NSA_17integral_constantINSA_4UMMA5MajorELSR_0EEESS_NSP_INSQ_7ScaleInELST_0EEESU_EEEEEENSA_6LayoutISE_NSB_IJNSC_ILi0EEESY_SY_EEEEENSB_IJNSA_10UnderscoreES11_S11_EEEEENS7_6detail27Sm100ImplicitGemmTileTraitsINSA_20SM90_TMA_LOAD_IM2COLENSA_14ComposedLayoutINSA_7SwizzleILi1ELi4ELi3EEENSA_18smem_ptr_flag_bitsILi8EEENSX_INSB_IJNSC_ILi8EEESH_EEENSB_IJSH_SD_EEEEEEEvEENS15_INSA_13SM90_TMA_LOADES1G_vEEEENS_8epilogue10collective18CollectiveEpilogueINS1L_23Sm100TmaWarpSpecializedILi2ELi2ELi64ELb0ELb0EEEJSJ_NSB_IJNSX_ISG_SD_EENSX_INSC_ILi64EEESD_EEEEESK_NSB_IJNSB_IJlllEEESD_SY_EEESK_S1V_NS1L_6fusion15FusionCallbacksIS1P_NS1W_17LinearCombinationISK_fSK_fLNS_15FloatRoundStyleE2EEESJ_S1T_JEEENSA_5SM1004TMEM4LOAD26SM100_TMEM_LOAD_32dp32b64xES16_NS17_INS18_ILi2ELi4ELi3EEES1B_NSX_INSB_IJS1C_S1R_EEENSB_IJS1R_SD_EEEEEEENSA_39AutoVectorizingCopyWithAssumedAlignmentILi128EEENSA_21SM90_TMA_STORE_IM2COLES2A_S2C_S2C_EEEvvEEEEvNT_6ParamsE)
        /*0038*/ 	.word	0x00000008


	//----- nvinfo : EIATTR_MIN_STACK_SIZE
	.align		4
.L_27:
        /*003c*/ 	.byte	0x04, 0x12
        /*003e*/ 	.short	(.L_29 - .L_28)
	.align		4
.L_28:
        /*0040*/ 	.word	index@(_ZN7cutlass13device_kernelINS_4conv6kernel13ConvUniversalINS1_16ConvProblemShapeILNS1_8OperatorE0ELi2EEENS1_10collective14CollectiveConvINS1_47MainloopSm100TmaUmmaWarpSpecializedImplicitGemmILS5_0ELi24ELi2ELi1ELi2EN4cute5tupleIJNSA_1CILi1EEESD_SD_EEEEENSB_IJNSC_ILi128EEESG_NSB_IJNSC_ILi32EEEEEEEEENS_12float_e4m3_tESK_NSA_8TiledMMAINSA_8MMA_AtomIJNSA_10MMA_TraitsINSA_19SM100_MMA_F8F6F4_SSEJSK_SK_fSG_SG_NSA_17integral_constantINSA_4UMMA5MajorELSR_0EEESS_NSP_INSQ_7ScaleInELST_0EEESU_EEEEEENSA_6LayoutISE_NSB_IJNSC_ILi0EEESY_SY_EEEEENSB_IJNSA_10UnderscoreES11_S11_EEEEENS7_6detail27Sm100ImplicitGemmTileTraitsINSA_20SM90_TMA_LOAD_IM2COLENSA_14ComposedLayoutINSA_7SwizzleILi1ELi4ELi3EEENSA_18smem_ptr_flag_bitsILi8EEENSX_INSB_IJNSC_ILi8EEESH_EEENSB_IJSH_SD_EEEEEEEvEENS15_INSA_13SM90_TMA_LOADES1G_vEEEENS_8epilogue10collective18CollectiveEpilogueINS1L_23Sm100TmaWarpSpecializedILi2ELi2ELi64ELb0ELb0EEEJSJ_NSB_IJNSX_ISG_SD_EENSX_INSC_ILi64EEESD_EEEEESK_NSB_IJNSB_IJlllEEESD_SY_EEESK_S1V_NS1L_6fusion15FusionCallbacksIS1P_NS1W_17LinearCombinationISK_fSK_fLNS_15FloatRoundStyleE2EEESJ_S1T_JEEENSA_5SM1004TMEM4LOAD26SM100_TMEM_LOAD_32dp32b64xES16_NS17_INS18_ILi2ELi4ELi3EEES1B_NSX_INSB_IJS1C_S1R_EEENSB_IJS1R_SD_EEEEEEENSA_39AutoVectorizingCopyWithAssumedAlignmentILi128EEENSA_21SM90_TMA_STORE_IM2COLES2A_S2C_S2C_EEEvvEEEEvNT_6ParamsE)
        /*0044*/ 	.word	0x00000008
.L_29:


//--------------------- .nv.compat                --------------------------
	.section	.nv.compat,"",@"SHT_CUDA_COMPAT_INFO"
	.align	4
        /*0000*/ 	.byte	0x02, 0x09, 0x01, 0x00, 0x02, 0x02, 0x02, 0x00, 0x02, 0x05, 0x05, 0x00, 0x03, 0x07, 0x01, 0x01
        /*0010*/ 	.byte	0x02, 0x03, 0x01, 0x00, 0x02, 0x06, 0x01, 0x00, 0x04, 0x0b, 0x08, 0x00, 0x09, 0x00, 0x00, 0x00
        /*0020*/ 	.byte	0x00, 0x00, 0x00, 0x00


//--------------------- .nv.info._ZN7cutlass13device_kernelINS_4conv6kernel13ConvUniversalINS1_16ConvProblemShapeILNS1_8OperatorE0ELi2EEENS1_10collective14CollectiveConvINS1_47MainloopSm100TmaUmmaWarpSpecializedImplicitGemmILS5_0ELi24ELi2ELi1ELi2EN4cute5tupleIJNSA_1CILi1EEESD_SD_EEEEENSB_IJNSC_ILi128EEESG_NSB_IJNSC_ILi32EEEEEEEEENS_12float_e4m3_tESK_NSA_8TiledMMAINSA_8MMA_AtomIJNSA_10MMA_TraitsINSA_19SM100_MMA_F8F6F4_SSEJSK_SK_fSG_SG_NSA_17integral_constantINSA_4UMMA5MajorELSR_0EEESS_NSP_INSQ_7ScaleInELST_0EEESU_EEEEEENSA_6LayoutISE_NSB_IJNSC_ILi0EEESY_SY_EEEEENSB_IJNSA_10UnderscoreES11_S11_EEEEENS7_6detail27Sm100ImplicitGemmTileTraitsINSA_20SM90_TMA_LOAD_IM2COLENSA_14ComposedLayoutINSA_7SwizzleILi1ELi4ELi3EEENSA_18smem_ptr_flag_bitsILi8EEENSX_INSB_IJNSC_ILi8EEESH_EEENSB_IJSH_SD_EEEEEEEvEENS15_INSA_13SM90_TMA_LOADES1G_vEEEENS_8epilogue10collective18CollectiveEpilogueINS1L_23Sm100TmaWarpSpecializedILi2ELi2ELi64ELb0ELb0EEEJSJ_NSB_IJNSX_ISG_SD_EENSX_INSC_ILi64EEESD_EEEEESK_NSB_IJNSB_IJlllEEESD_SY_EEESK_S1V_NS1L_6fusion15FusionCallbacksIS1P_NS1W_17LinearCombinationISK_fSK_fLNS_15FloatRoundStyleE2EEESJ_S1T_JEEENSA_5SM1004TMEM4LOAD26SM100_TMEM_LOAD_32dp32b64xES16_NS17_INS18_ILi2ELi4ELi3EEES1B_NSX_INSB_IJS1C_S1R_EEENSB_IJS1R_SD_EEEEEEENSA_39AutoVectorizingCopyWithAssumedAlignmentILi128EEENSA_21SM90_TMA_STORE_IM2COLES2A_S2C_S2C_EEEvvEEEEvNT_6ParamsE --------------------------
	.section	.nv.info._ZN7cutlass13device_kernelINS_4conv6kernel13ConvUniversalINS1_16ConvProblemShapeILNS1_8OperatorE0ELi2EEENS1_10collective14CollectiveConvINS1_47MainloopSm100TmaUmmaWarpSpecializedImplicitGemmILS5_0ELi24ELi2ELi1ELi2EN4cute5tupleIJNSA_1CILi1EEESD_SD_EEEEENSB_IJNSC_ILi128EEESG_NSB_IJNSC_ILi32EEEEEEEEENS_12float_e4m3_tESK_NSA_8TiledMMAINSA_8MMA_AtomIJNSA_10MMA_TraitsINSA_19SM100_MMA_F8F6F4_SSEJSK_SK_fSG_SG_NSA_17integral_constantINSA_4UMMA5MajorELSR_0EEESS_NSP_INSQ_7ScaleInELST_0EEESU_EEEEEENSA_6LayoutISE_NSB_IJNSC_ILi0EEESY_SY_EEEEENSB_IJNSA_10UnderscoreES11_S11_EEEEENS7_6detail27Sm100ImplicitGemmTileTraitsINSA_20SM90_TMA_LOAD_IM2COLENSA_14ComposedLayoutINSA_7SwizzleILi1ELi4ELi3EEENSA_18smem_ptr_flag_bitsILi8EEENSX_INSB_IJNSC_ILi8EEESH_EEENSB_IJSH_SD_EEEEEEEvEENS15_INSA_13SM90_TMA_LOADES1G_vEEEENS_8epilogue10collective18CollectiveEpilogueINS1L_23Sm100TmaWarpSpecializedILi2ELi2ELi64ELb0ELb0EEEJSJ_NSB_IJNSX_ISG_SD_EENSX_INSC_ILi64EEESD_EEEEESK_NSB_IJNSB_IJlllEEESD_SY_EEESK_S1V_NS1L_6fusion15FusionCallbacksIS1P_NS1W_17LinearCombinationISK_fSK_fLNS_15FloatRoundStyleE2EEESJ_S1T_JEEENSA_5SM1004TMEM4LOAD26SM100_TMEM_LOAD_32dp32b64xES16_NS17_INS18_ILi2ELi4ELi3EEES1B_NSX_INSB_IJS1C_S1R_EEENSB_IJS1R_SD_EEEEEEENSA_39AutoVectorizingCopyWithAssumedAlignmentILi128EEENSA_21SM90_TMA_STORE_IM2COLES2A_S2C_S2C_EEEvvEEEEvNT_6ParamsE,"",@"SHT_CUDA_INFO"
	.sectionflags	@""
	.align	4


	//----- nvinfo : EIATTR_CUDA_API_VERSION
	.align		4
        /*0000*/ 	.byte	0x04, 0x37
        /*0002*/ 	.short	(.L_31 - .L_30)
.L_30:
        /*0004*/ 	.word	0x00000082


	//----- nvinfo : EIATTR_KPARAM_INFO
	.align		4
.L_31:
        /*0008*/ 	.byte	0x04, 0x17
        /*000a*/ 	.short	(.L_33 - .L_32)
.L_32:
        /*000c*/ 	.word	0x00000000
        /*0010*/ 	.short	0x0000
        /*0012*/ 	.short	0x0000
        /*0014*/ 	.byte	0x00, 0xf0, 0x01, 0x20


	//----- nvinfo : EIATTR_AT_ENTRY_FRAGMENTS
	.align		4
.L_33:
        /*0018*/ 	.byte	0x04, 0x4f
        /*001a*/ 	.short	(.L_35 - .L_34)


	//   ....[0]....
.L_34:
        /*001c*/ 	.word	0x00000006


	//----- nvinfo : EIATTR_RESERVED_SMEM_USED
	.align		4
.L_35:
        /*0020*/ 	.byte	0x01, 0x41
	.zero		2


	//----- nvinfo : EIATTR_SPARSE_MMA_MASK
	.align		4
        /*0024*/ 	.byte	0x03, 0x50
        /*0026*/ 	.short	0x0000


	//----- nvinfo : EIATTR_TCGEN05_1CTA_USED
	.align		4
        /*0028*/ 	.byte	0x01, 0x51
	.zero		2


	//----- nvinfo : EIATTR_MAXREG_COUNT
	.align		4
        /*002c*/ 	.byte	0x03, 0x1b
        /*002e*/ 	.short	0x00ff


	//----- nvinfo : EIATTR_NUM_BARRIERS
	.align		4
        /*0030*/ 	.byte	0x02, 0x4c
        /*0032*/ 	.byte	0x07
	.zero		1


	//----- nvinfo : EIATTR_EXTERNS
	.align		4
        /*0034*/ 	.byte	0x04, 0x0f
        /*0036*/ 	.short	(.L_37 - .L_36)


	//   ....[0]....
	.align		4
.L_36:
        /*0038*/ 	.word	index@(__assertfail)


	//----- nvinfo : EIATTR_MERCURY_ISA_VERSION
	.align		4
.L_37:
        /*003c*/ 	.byte	0x03, 0x5f
        /*003e*/ 	.short	0x0101


	//----- nvinfo : EIATTR_INT_WARP_WIDE_INSTR_OFFSETS
	.align		4
        /*0040*/ 	.byte	0x04, 0x31
        /*0042*/ 	.short	(.L_39 - .L_38)


	//   ....[0]....
.L_38:
        /*0044*/ 	.word	0x000045f0


	//   ....[1]....
        /*0048*/ 	.word	0x00004610


	//   ....[2]....
        /*004c*/ 	.word	0x00004640


	//   ....[3]....
        /*0050*/ 	.word	0x000050d0


	//   ....[4]....
        /*0054*/ 	.word	0x000050f0


	//   ....[5]....
        /*0058*/ 	.word	0x00005300


	//   ....[6]....
        /*005c*/ 	.word	0x00005310


	//----- nvinfo : EIATTR_COOP_GROUP_MASK_REGIDS
	.align		4
.L_39:
        /*0060*/ 	.byte	0x04, 0x29
        /*0062*/ 	.short	(.L_41 - .L_40)


	//   ....[0]....
.L_40:
        /*0064*/ 	.word	0xffffffff


	//   ....[1]....
        /*0068*/ 	.word	0xffffffff


	//   ....[2]....
        /*006c*/ 	.word	0xffffffff


	//   ....[3]....
        /*0070*/ 	.word	0xffffffff


	//   ....[4]....
        /*0074*/ 	.word	0xffffffff


	//   ....[5]....
        /*0078*/ 	.word	0xffffffff


	//   ....[6]....
        /*007c*/ 	.word	0xffffffff


	//   ....[7]....
        /*0080*/ 	.word	0xffffffff


	//   ....[8]....
        /*0084*/ 	.word	0xffffffff


	//   ....[9]....
        /*0088*/ 	.word	0xffffffff


	//   ....[10]....
        /*008c*/ 	.word	0xffffffff


	//   ....[11]....
        /*0090*/ 	.word	0xffffffff


	//----- nvinfo : EIATTR_COOP_GROUP_INSTR_OFFSETS
	.align		4
.L_41:
        /*0094*/ 	.byte	0x04, 0x28
        /*0096*/ 	.short	(.L_43 - .L_42)


	//   ....[0]....
.L_42:
        /*0098*/ 	.word	0x000000a0


	//   ....[1]....
        /*009c*/ 	.word	0x000004e0


	//   ....[2]....
        /*00a0*/ 	.word	0x00000900


	//   ....[3]....
        /*00a4*/ 	.word	0x00000a60


	//   ....[4]....
        /*00a8*/ 	.word	0x00000b60


	//   ....[5]....
        /*00ac*/ 	.word	0x00000cb0


	//   ....[6]....
        /*00b0*/ 	.word	0x00002330


	//   ....[7]....
        /*00b4*/ 	.word	0x00003ae0


	//   ....[8]....
        /*00b8*/ 	.word	0x00003cf0


	//   ....[9]....
        /*00bc*/ 	.word	0x00003d20


	//   ....[10]....
        /*00c0*/ 	.word	0x000044d0


	//   ....[11]....
        /*00c4*/ 	.word	0x00004710


	//----- nvinfo : EIATTR_VRC_CTA_INIT_COUNT
	.align		4
.L_43:
        /*00c8*/ 	.byte	0x02, 0x4a
        /*00ca*/ 	.byte	0x80
	.zero		1


	//----- nvinfo : EIATTR_SYSCALL_OFFSETS
	.align		4
        /*00cc*/ 	.byte	0x04, 0x46
        /*00ce*/ 	.short	(.L_45 - .L_44)


	//   ....[0]....
.L_44:
        /*00d0*/ 	.word	0x00005ea0


	//   ....[1]....
        /*00d4*/ 	.word	0x00005fe0


	//   ....[2]....
        /*00d8*/ 	.word	0x00006910


	//   ....[3]....
        /*00dc*/ 	.word	0x00007f40


	//----- nvinfo : EIATTR_MBARRIER_INSTR_OFFSETS
	.align		4
.L_45:
        /*00e0*/ 	.byte	0x04, 0x39
        /*00e2*/ 	.short	(.L_47 - .L_46)


	//   ....[0]....
.L_46:
        /*00e4*/ 	.word	0x000005e0
        /*00e8*/ 	.word	0x000000ff
        /*00ec*/ 	.word	0x00000000
        /*00f0*/ 	.short	0x0100
        /*00f2*/ 	.byte	0x05
	.zero		1


	//   ....[1]....
        /*00f4*/ 	.word	0x000005f0
        /*00f8*/ 	.word	0x000000ff
        /*00fc*/ 	.word	0x000000c0
        /*0100*/ 	.short	0x0100
        /*0102*/ 	.byte	0x05
	.zero		1


	//   ....[2]....
        /*0104*/ 	.word	0x00000600
        /*0108*/ 	.word	0x000000ff
        /*010c*/ 	.word	0x00000008
        /*0110*/ 	.short	0x0100
        /*0112*/ 	.byte	0x05
	.zero		1


	//   ....[3]....
        /*0114*/ 	.word	0x00000610
        /*0118*/ 	.word	0x000000ff
        /*011c*/ 	.word	0x000000c8
        /*0120*/ 	.short	0x0100
        /*0122*/ 	.byte	0x05
	.zero		1


	//   ....[4]....
        /*0124*/ 	.word	0x00000620
        /*0128*/ 	.word	0x000000ff
        /*012c*/ 	.word	0x00000010
        /*0130*/ 	.short	0x0100
        /*0132*/ 	.byte	0x05
	.zero		1


	//   ....[5]....
        /*0134*/ 	.word	0x00000630
        /*0138*/ 	.word	0x000000ff
        /*013c*/ 	.word	0x000000d0
        /*0140*/ 	.short	0x0100
        /*0142*/ 	.byte	0x05
	.zero		1


	//   ....[6]....
        /*0144*/ 	.word	0x00000640
        /*0148*/ 	.word	0x000000ff
        /*014c*/ 	.word	0x00000018
        /*0150*/ 	.short	0x0100
        /*0152*/ 	.byte	0x05
	.zero		1


	//   ....[7]....
        /*0154*/ 	.word	0x00000650
        /*0158*/ 	.word	0x000000ff
        /*015c*/ 	.word	0x000000d8
        /*0160*/ 	.short	0x0100
        /*0162*/ 	.byte	0x05
	.zero		1


	//   ....[8]....
        /*0164*/ 	.word	0x00000660
        /*0168*/ 	.word	0x000000ff
        /*016c*/ 	.word	0x00000020
        /*0170*/ 	.short	0x0100
        /*0172*/ 	.byte	0x05
	.zero		1


	//   ....[9]....
        /*0174*/ 	.word	0x00000670
        /*0178*/ 	.word	0x000000ff
        /*017c*/ 	.word	0x000000e0
        /*0180*/ 	.short	0x0100
        /*0182*/ 	.byte	0x05
	.zero		1


	//   ....[10]....
        /*0184*/ 	.word	0x00000680
        /*0188*/ 	.word	0x000000ff
        /*018c*/ 	.word	0x00000028
        /*0190*/ 	.short	0x0100
        /*0192*/ 	.byte	0x05
	.zero		1


	//   ....[11]....
        /*0194*/ 	.word	0x00000690
        /*0198*/ 	.word	0x000000ff
        /*019c*/ 	.word	0x000000e8
        /*01a0*/ 	.short	0x0100
        /*01a2*/ 	.byte	0x05
	.zero		1


	//   ....[12]....
        /*01a4*/ 	.word	0x000006a0
        /*01a8*/ 	.word	0x000000ff
        /*01ac*/ 	.word	0x00000030
        /*01b0*/ 	.short	0x0100
        /*01b2*/ 	.byte	0x05
	.zero		1


	//   ....[13]....
        /*01b4*/ 	.word	0x000006b0
        /*01b8*/ 	.word	0x000000ff
        /*01bc*/ 	.word	0x000000f0
        /*01c0*/ 	.short	0x0100
        /*01c2*/ 	.byte	0x05
	.zero		1


	//   ....[14]....
        /*01c4*/ 	.word	0x000006c0
        /*01c8*/ 	.word	0x000000ff
        /*01cc*/ 	.word	0x00000038
        /*01d0*/ 	.short	0x0100
        /*01d2*/ 	.byte	0x05
	.zero		1


	//   ....[15]....
        /*01d4*/ 	.word	0x000006d0
        /*01d8*/ 	.word	0x000000ff
        /*01dc*/ 	.word	0x000000f8
        /*01e0*/ 	.short	0x0100
        /*01e2*/ 	.byte	0x05
	.zero		1


	//   ....[16]....
        /*01e4*/ 	.word	0x000006e0
        /*01e8*/ 	.word	0x000000ff
        /*01ec*/ 	.word	0x00000040
        /*01f0*/ 	.short	0x0100
        /*01f2*/ 	.byte	0x05
	.zero		1


	//   ....[17]....
        /*01f4*/ 	.word	0x000006f0
        /*01f8*/ 	.word	0x000000ff
        /*01fc*/ 	.word	0x00000100
        /*0200*/ 	.short	0x0100
        /*0202*/ 	.byte	0x05
	.zero		1


	//   ....[18]....
        /*0204*/ 	.word	0x00000700
        /*0208*/ 	.word	0x000000ff
        /*020c*/ 	.word	0x00000048
        /*0210*/ 	.short	0x0100
        /*0212*/ 	.byte	0x05
	.zero		1


	//   ....[19]....
        /*0214*/ 	.word	0x00000710
        /*0218*/ 	.word	0x000000ff
        /*021c*/ 	.word	0x00000108
        /*0220*/ 	.short	0x0100
        /*0222*/ 	.byte	0x05
	.zero		1


	//   ....[20]....
        /*0224*/ 	.word	0x00000720
        /*0228*/ 	.word	0x000000ff
        /*022c*/ 	.word	0x00000050
        /*0230*/ 	.short	0x0100
        /*0232*/ 	.byte	0x05
	.zero		1


	//   ....[21]....
        /*0234*/ 	.word	0x00000730
        /*0238*/ 	.word	0x000000ff
        /*023c*/ 	.word	0x00000110
        /*0240*/ 	.short	0x0100
        /*0242*/ 	.byte	0x05
	.zero		1


	//   ....[22]....
        /*0244*/ 	.word	0x00000740
        /*0248*/ 	.word	0x000000ff
        /*024c*/ 	.word	0x00000058
        /*0250*/ 	.short	0x0100
        /*0252*/ 	.byte	0x05
	.zero		1


	//   ....[23]....
        /*0254*/ 	.word	0x00000750
        /*0258*/ 	.word	0x000000ff
        /*025c*/ 	.word	0x00000118
        /*0260*/ 	.short	0x0100
        /*0262*/ 	.byte	0x05
	.zero		1


	//   ....[24]....
        /*0264*/ 	.word	0x00000760
        /*0268*/ 	.word	0x000000ff
        /*026c*/ 	.word	0x00000060
        /*0270*/ 	.short	0x0100
        /*0272*/ 	.byte	0x05
	.zero		1


	//   ....[25]....
        /*0274*/ 	.word	0x00000770
        /*0278*/ 	.word	0x000000ff
        /*027c*/ 	.word	0x00000120
        /*0280*/ 	.short	0x0100
        /*0282*/ 	.byte	0x05
	.zero		1


	//   ....[26]....
        /*0284*/ 	.word	0x00000780
        /*0288*/ 	.word	0x000000ff
        /*028c*/ 	.word	0x00000068
        /*0290*/ 	.short	0x0100
        /*0292*/ 	.byte	0x05
	.zero		1


	//   ....[27]....
        /*0294*/ 	.word	0x00000790
        /*0298*/ 	.word	0x000000ff
        /*029c*/ 	.word	0x00000128
        /*02a0*/ 	.short	0x0100
        /*02a2*/ 	.byte	0x05
	.zero		1


	//   ....[28]....
        /*02a4*/ 	.word	0x000007a0
        /*02a8*/ 	.word	0x000000ff
        /*02ac*/ 	.word	0x00000070
        /*02b0*/ 	.short	0x0100
        /*02b2*/ 	.byte	0x05
	.zero		1


	//   ....[29]....
        /*02b4*/ 	.word	0x000007b0
        /*02b8*/ 	.word	0x000000ff
        /*02bc*/ 	.word	0x00000130
        /*02c0*/ 	.short	0x0100
        /*02c2*/ 	.byte	0x05
	.zero		1


	//   ....[30]....
        /*02c4*/ 	.word	0x000007c0
        /*02c8*/ 	.word	0x000000ff
        /*02cc*/ 	.word	0x00000078
        /*02d0*/ 	.short	0x0100
        /*02d2*/ 	.byte	0x05
	.zero		1


	//   ....[31]....
        /*02d4*/ 	.word	0x000007d0
        /*02d8*/ 	.word	0x000000ff
        /*02dc*/ 	.word	0x00000138
        /*02e0*/ 	.short	0x0100
        /*02e2*/ 	.byte	0x05
	.zero		1


	//   ....[32]....
        /*02e4*/ 	.word	0x000007e0
        /*02e8*/ 	.word	0x000000ff
        /*02ec*/ 	.word	0x00000080
        /*02f0*/ 	.short	0x0100
        /*02f2*/ 	.byte	0x05
	.zero		1


	//   ....[33]....
        /*02f4*/ 	.word	0x000007f0
        /*02f8*/ 	.word	0x000000ff
        /*02fc*/ 	.word	0x00000140
        /*0300*/ 	.short	0x0100
        /*0302*/ 	.byte	0x05
	.zero		1


	//   ....[34]....
        /*0304*/ 	.word	0x00000800
        /*0308*/ 	.word	0x000000ff
        /*030c*/ 	.word	0x00000088
        /*0310*/ 	.short	0x0100
        /*0312*/ 	.byte	0x05
	.zero		1


	//   ....[35]....
        /*0314*/ 	.word	0x00000810
        /*0318*/ 	.word	0x000000ff
        /*031c*/ 	.word	0x00000148
        /*0320*/ 	.short	0x0100
        /*0322*/ 	.byte	0x05
	.zero		1


	//   ....[36]....
        /*0324*/ 	.word	0x00000820
        /*0328*/ 	.word	0x000000ff
        /*032c*/ 	.word	0x00000090
        /*0330*/ 	.short	0x0100
        /*0332*/ 	.byte	0x05
	.zero		1


	//   ....[37]....
        /*0334*/ 	.word	0x00000830
        /*0338*/ 	.word	0x000000ff
        /*033c*/ 	.word	0x00000150
        /*0340*/ 	.short	0x0100
        /*0342*/ 	.byte	0x05
	.zero		1


	//   ....[38]....
        /*0344*/ 	.word	0x00000840
        /*0348*/ 	.word	0x000000ff
        /*034c*/ 	.word	0x00000098
        /*0350*/ 	.short	0x0100
        /*0352*/ 	.byte	0x05
	.zero		1


	//   ....[39]....
        /*0354*/ 	.word	0x00000850
        /*0358*/ 	.word	0x000000ff
        /*035c*/ 	.word	0x00000158
        /*0360*/ 	.short	0x0100
        /*0362*/ 	.byte	0x05
	.zero		1


	//   ....[40]....
        /*0364*/ 	.word	0x00000860
        /*0368*/ 	.word	0x000000ff
        /*036c*/ 	.word	0x000000a0
        /*0370*/ 	.short	0x0100
        /*0372*/ 	.byte	0x05
	.zero		1


	//   ....[41]....
        /*0374*/ 	.word	0x00000870
        /*0378*/ 	.word	0x000000ff
        /*037c*/ 	.word	0x00000160
        /*0380*/ 	.short	0x0100
        /*0382*/ 	.byte	0x05
	.zero		1


	//   ....[42]....
        /*0384*/ 	.word	0x00000880
        /*0388*/ 	.word	0x000000ff
        /*038c*/ 	.word	0x000000a8
        /*0390*/ 	.short	0x0100
        /*0392*/ 	.byte	0x05
	.zero		1


	//   ....[43]....
        /*0394*/ 	.word	0x00000890
        /*0398*/ 	.word	0x000000ff
        /*039c*/ 	.word	0x00000168
        /*03a0*/ 	.short	0x0100
        /*03a2*/ 	.byte	0x05
	.zero		1


	//   ....[44]....
        /*03a4*/ 	.word	0x000008a0
        /*03a8*/ 	.word	0x000000ff
        /*03ac*/ 	.word	0x000000b0
        /*03b0*/ 	.short	0x0100
        /*03b2*/ 	.byte	0x05
	.zero		1


	//   ....[45]....
        /*03b4*/ 	.word	0x000008b0
        /*03b8*/ 	.word	0x000000ff
        /*03bc*/ 	.word	0x00000170
        /*03c0*/ 	.short	0x0100
        /*03c2*/ 	.byte	0x05
	.zero		1


	//   ....[46]....
        /*03c4*/ 	.word	0x000008c0
        /*03c8*/ 	.word	0x000000ff
        /*03cc*/ 	.word	0x000000b8
        /*03d0*/ 	.short	0x0100
        /*03d2*/ 	.byte	0x05
	.zero		1


	//   ....[47]....
        /*03d4*/ 	.word	0x000008d0
        /*03d8*/ 	.word	0x000000ff
        /*03dc*/ 	.word	0x00000178
        /*03e0*/ 	.short	0x0100
        /*03e2*/ 	.byte	0x05
	.zero		1


	//   ....[48]....
        /*03e4*/ 	.word	0x00000a10
        /*03e8*/ 	.word	0x000000ff
        /*03ec*/ 	.word	0x00000180
        /*03f0*/ 	.short	0x0100
        /*03f2*/ 	.byte	0x07
	.zero		1


	//   ....[49]....
        /*03f4*/ 	.word	0x00000a20
        /*03f8*/ 	.word	0x000000ff
        /*03fc*/ 	.word	0x00000190
        /*0400*/ 	.short	0x0100
        /*0402*/ 	.byte	0x07
	.zero		1


	//   ....[50]....
        /*0404*/ 	.word	0x00000a30
        /*0408*/ 	.word	0x000000ff
        /*040c*/ 	.word	0x00000188
        /*0410*/ 	.short	0x0100
        /*0412*/ 	.byte	0x07
	.zero		1


	//   ....[51]....
        /*0414*/ 	.word	0x00000a40
        /*0418*/ 	.word	0x000000ff
        /*041c*/ 	.word	0x00000198
        /*0420*/ 	.short	0x0100
        /*0422*/ 	.byte	0x07
	.zero		1


	//   ....[52]....
        /*0424*/ 	.word	0x00000b30
        /*0428*/ 	.word	0x000000ff
        /*042c*/ 	.word	0x000001a0
        /*0430*/ 	.short	0x0100
        /*0432*/ 	.byte	0x05
	.zero		1


	//   ....[53]....
        /*0434*/ 	.word	0x00000b40
        /*0438*/ 	.word	0x000000ff
        /*043c*/ 	.word	0x000001a8
        /*0440*/ 	.short	0x0100
        /*0442*/ 	.byte	0x05
	.zero		1


	//   ....[54]....
        /*0444*/ 	.word	0x00000c80
        /*0448*/ 	.word	0x000000ff
        /*044c*/ 	.word	0x000001b0
        /*0450*/ 	.short	0x0100
        /*0452*/ 	.byte	0x05
	.zero		1


	//   ....[55]....
        /*0454*/ 	.word	0x00000c90
        /*0458*/ 	.word	0x000000ff
        /*045c*/ 	.word	0x000001b8
        /*0460*/ 	.short	0x0100
        /*0462*/ 	.byte	0x05
	.zero		1


	//   ....[56]....
        /*0464*/ 	.word	0x00000dc0
        /*0468*/ 	.word	0x000000ff
        /*046c*/ 	.word	0x000001c0
        /*0470*/ 	.short	0x0100
        /*0472*/ 	.byte	0x07
	.zero		1


	//   ....[57]....
        /*0474*/ 	.word	0x00000dd0
        /*0478*/ 	.word	0x000000ff
        /*047c*/ 	.word	0x000001d0
        /*0480*/ 	.short	0x0100
        /*0482*/ 	.byte	0x07
	.zero		1


	//   ....[58]....
        /*0484*/ 	.word	0x00000de0
        /*0488*/ 	.word	0x000000ff
        /*048c*/ 	.word	0x000001c8
        /*0490*/ 	.short	0x0100
        /*0492*/ 	.byte	0x07
	.zero		1


	//   ....[59]....
        /*0494*/ 	.word	0x00000df0
        /*0498*/ 	.word	0x000000ff
        /*049c*/ 	.word	0x000001d8
        /*04a0*/ 	.short	0x0100
        /*04a2*/ 	.byte	0x07
	.zero		1


	//   ....[60]....
        /*04a4*/ 	.word	0x00001730
        /*04a8*/ 	.word	0x000000ff
        /*04ac*/ 	.word	0x000000c0
        /*04b0*/ 	.short	0x010a
        /*04b2*/ 	.byte	0x04
	.zero		1


	//   ....[61]....
        /*04b4*/ 	.word	0x000019f0
        /*04b8*/ 	.word	0x000000ff
        /*04bc*/ 	.word	0x000000c0
        /*04c0*/ 	.short	0x010a
        /*04c2*/ 	.byte	0x09
	.zero		1


	//   ....[62]....
        /*04c4*/ 	.word	0x00001b60
        /*04c8*/ 	.word	0x000000ff
        /*04cc*/ 	.word	0x000000c0
        /*04d0*/ 	.short	0x010a
        /*04d2*/ 	.byte	0x08
	.zero		1


	//   ....[63]....
        /*04d4*/ 	.word	0x00001d10
        /*04d8*/ 	.word	0x000000ff
        /*04dc*/ 	.word	0x000001a8
        /*04e0*/ 	.short	0x0101
        /*04e2*/ 	.byte	0x16
	.zero		1


	//   ....[64]....
        /*04e4*/ 	.word	0x00001d40
        /*04e8*/ 	.word	0x000000ff
        /*04ec*/ 	.word	0x000000c0
        /*04f0*/ 	.short	0x010a
        /*04f2*/ 	.byte	0x04
	.zero		1


	//   ....[65]....
        /*04f4*/ 	.word	0x00001fe0
        /*04f8*/ 	.word	0x000000ff
        /*04fc*/ 	.word	0x000000c0
        /*0500*/ 	.short	0x010a
        /*0502*/ 	.byte	0x09
	.zero		1


	//   ....[66]....
        /*0504*/ 	.word	0x00002150
        /*0508*/ 	.word	0x000000ff
        /*050c*/ 	.word	0x000000c0
        /*0510*/ 	.short	0x010a
        /*0512*/ 	.byte	0x08
	.zero		1


	//   ....[67]....
        /*0514*/ 	.word	0x00002340
        /*0518*/ 	.word	0x000000ff
        /*051c*/ 	.word	0x000001b0
        /*0520*/ 	.short	0x010a
        /*0522*/ 	.byte	0x16
	.zero		1


	//   ....[68]....
        /*0524*/ 	.word	0x00002400
        /*0528*/ 	.word	0x000000ff
        /*052c*/ 	.word	0x00000000
        /*0530*/ 	.short	0x0101
        /*0532*/ 	.byte	0x04
	.zero		1


	//   ....[69]....
        /*0534*/ 	.word	0x00002900
        /*0538*/ 	.word	0x000000ff
        /*053c*/ 	.word	0x00000000
        /*0540*/ 	.short	0x010a
        /*0542*/ 	.byte	0x04
	.zero		1


	//   ....[70]....
        /*0544*/ 	.word	0x000029a0
        /*0548*/ 	.word	0x000000ff
        /*054c*/ 	.word	0x00000000
        /*0550*/ 	.short	0x010a
        /*0552*/ 	.byte	0x04
	.zero		1


	//   ....[71]....
        /*0554*/ 	.word	0x00002a40
        /*0558*/ 	.word	0x000000ff
        /*055c*/ 	.word	0x00000000
        /*0560*/ 	.short	0x010a
        /*0562*/ 	.byte	0x04
	.zero		1


	//   ....[72]....
        /*0564*/ 	.word	0x00002ae0
        /*0568*/ 	.word	0x000000ff
        /*056c*/ 	.word	0x00000000
        /*0570*/ 	.short	0x010a
        /*0572*/ 	.byte	0x04
	.zero		1


	//   ....[73]....
        /*0574*/ 	.word	0x00002b80
        /*0578*/ 	.word	0x000000ff
        /*057c*/ 	.word	0x00000000
        /*0580*/ 	.short	0x010a
        /*0582*/ 	.byte	0x04
	.zero		1


	//   ....[74]....
        /*0584*/ 	.word	0x00002c20
        /*0588*/ 	.word	0x000000ff
        /*058c*/ 	.word	0x00000000
        /*0590*/ 	.short	0x010a
        /*0592*/ 	.byte	0x04
	.zero		1


	//   ....[75]....
        /*0594*/ 	.word	0x00002cc0
        /*0598*/ 	.word	0x000000ff
        /*059c*/ 	.word	0x00000000
        /*05a0*/ 	.short	0x010a
        /*05a2*/ 	.byte	0x04
	.zero		1


	//   ....[76]....
        /*05a4*/ 	.word	0x00002d60
        /*05a8*/ 	.word	0x000000ff
        /*05ac*/ 	.word	0x00000000
        /*05b0*/ 	.short	0x010a
        /*05b2*/ 	.byte	0x04
	.zero		1


	//   ....[77]....
        /*05b4*/ 	.word	0x00002e00
        /*05b8*/ 	.word	0x000000ff
        /*05bc*/ 	.word	0x00000000
        /*05c0*/ 	.short	0x010a
        /*05c2*/ 	.byte	0x04
	.zero		1


	//   ....[78]....
        /*05c4*/ 	.word	0x00002ea0
        /*05c8*/ 	.word	0x000000ff
        /*05cc*/ 	.word	0x00000000
        /*05d0*/ 	.short	0x010a
        /*05d2*/ 	.byte	0x04
	.zero		1


	//   ....[79]....
        /*05d4*/ 	.word	0x00002f40
        /*05d8*/ 	.word	0x000000ff
        /*05dc*/ 	.word	0x00000000
        /*05e0*/ 	.short	0x010a
        /*05e2*/ 	.byte	0x04
	.zero		1


	//   ....[80]....
        /*05e4*/ 	.word	0x00002fe0
        /*05e8*/ 	.word	0x000000ff
        /*05ec*/ 	.word	0x00000000
        /*05f0*/ 	.short	0x010a
        /*05f2*/ 	.byte	0x04
	.zero		1


	//   ....[81]....
        /*05f4*/ 	.word	0x00003080
        /*05f8*/ 	.word	0x000000ff
        /*05fc*/ 	.word	0x00000000
        /*0600*/ 	.short	0x010a
        /*0602*/ 	.byte	0x04
	.zero		1


	//   ....[82]....
        /*0604*/ 	.word	0x00003120
        /*0608*/ 	.word	0x000000ff
        /*060c*/ 	.word	0x00000000
        /*0610*/ 	.short	0x010a
        /*0612*/ 	.byte	0x04
	.zero		1


	//   ....[83]....
        /*0614*/ 	.word	0x000031c0
        /*0618*/ 	.word	0x000000ff
        /*061c*/ 	.word	0x00000000
        /*0620*/ 	.short	0x010a
        /*0622*/ 	.byte	0x04
	.zero		1


	//   ....[84]....
        /*0624*/ 	.word	0x00003260
        /*0628*/ 	.word	0x000000ff
        /*062c*/ 	.word	0x00000000
        /*0630*/ 	.short	0x010a
        /*0632*/ 	.byte	0x04
	.zero		1


	//   ....[85]....
        /*0634*/ 	.word	0x00003300
        /*0638*/ 	.word	0x000000ff
        /*063c*/ 	.word	0x00000000
        /*0640*/ 	.short	0x010a
        /*0642*/ 	.byte	0x04
	.zero		1


	//   ....[86]....
        /*0644*/ 	.word	0x000033a0
        /*0648*/ 	.word	0x000000ff
        /*064c*/ 	.word	0x00000000
        /*0650*/ 	.short	0x010a
        /*0652*/ 	.byte	0x04
	.zero		1


	//   ....[87]....
        /*0654*/ 	.word	0x00003440
        /*0658*/ 	.word	0x000000ff
        /*065c*/ 	.word	0x00000000
        /*0660*/ 	.short	0x010a
        /*0662*/ 	.byte	0x04
	.zero		1


	//   ....[88]....
        /*0664*/ 	.word	0x000034e0
        /*0668*/ 	.word	0x000000ff
        /*066c*/ 	.word	0x00000000
        /*0670*/ 	.short	0x010a
        /*0672*/ 	.byte	0x04
	.zero		1


	//   ....[89]....
        /*0674*/ 	.word	0x00003580
        /*0678*/ 	.word	0x000000ff
        /*067c*/ 	.word	0x00000000
        /*0680*/ 	.short	0x010a
        /*0682*/ 	.byte	0x04
	.zero		1


	//   ....[90]....
        /*0684*/ 	.word	0x00003620
        /*0688*/ 	.word	0x000000ff
        /*068c*/ 	.word	0x00000000
        /*0690*/ 	.short	0x010a
        /*0692*/ 	.byte	0x04
	.zero		1


	//   ....[91]....
        /*0694*/ 	.word	0x000036c0
        /*0698*/ 	.word	0x000000ff
        /*069c*/ 	.word	0x00000000
        /*06a0*/ 	.short	0x010a
        /*06a2*/ 	.byte	0x04
	.zero		1


	//   ....[92]....
        /*06a4*/ 	.word	0x00003770
        /*06a8*/ 	.word	0x00000000
        /*06ac*/ 	.word	0x00000000
        /*06b0*/ 	.short	0x010a
        /*06b2*/ 	.byte	0xff
	.zero		1


	//   ....[93]....
        /*06b4*/ 	.word	0x000038a0
        /*06b8*/ 	.word	0x000000ff
        /*06bc*/ 	.word	0x000001b8
        /*06c0*/ 	.short	0x010a
        /*06c2*/ 	.byte	0x2d
	.zero		1


	//   ....[94]....
        /*06c4*/ 	.word	0x00003940
        /*06c8*/ 	.word	0x000000ff
        /*06cc*/ 	.word	0x000001b0
        /*06d0*/ 	.short	0x010a
        /*06d2*/ 	.byte	0x2d
	.zero		1


	//   ....[95]....
        /*06d4*/ 	.word	0x000039e0
        /*06d8*/ 	.word	0x000000ff
        /*06dc*/ 	.word	0x00000000
        /*06e0*/ 	.short	0x0101
        /*06e2*/ 	.byte	0x06
	.zero		1


	//   ....[96]....
        /*06e4*/ 	.word	0x00003a20
        /*06e8*/ 	.word	0x000000ff
        /*06ec*/ 	.word	0x000001b8
        /*06f0*/ 	.short	0x0106
        /*06f2*/ 	.byte	0x2d
	.zero		1


	//   ....[97]....
        /*06f4*/ 	.word	0x00003a60
        /*06f8*/ 	.word	0x00000000
        /*06fc*/ 	.word	0x000001b8
        /*0700*/ 	.short	0x010a
        /*0702*/ 	.byte	0xff
	.zero		1


	//   ....[98]....
        /*0704*/ 	.word	0x00003f50
        /*0708*/ 	.word	0x000000ff
        /*070c*/ 	.word	0x000001b0
        /*0710*/ 	.short	0x010a
        /*0712*/ 	.byte	0x06
	.zero		1


	//   ....[99]....
        /*0714*/ 	.word	0x00004000
        /*0718*/ 	.word	0x000000ff
        /*071c*/ 	.word	0x00000000
        /*0720*/ 	.short	0x0101
        /*0722*/ 	.byte	0x05
	.zero		1


	//   ....[100]....
        /*0724*/ 	.word	0x00004010
        /*0728*/ 	.word	0x000000ff
        /*072c*/ 	.word	0x000001d0
        /*0730*/ 	.short	0x010a
        /*0732*/ 	.byte	0x08
	.zero		1


	//   ....[101]....
        /*0734*/ 	.word	0x000040a0
        /*0738*/ 	.word	0x000000ff
        /*073c*/ 	.word	0x00000000
        /*0740*/ 	.short	0x010a
        /*0742*/ 	.byte	0x04
	.zero		1


	//   ....[102]....
        /*0744*/ 	.word	0x00004110
        /*0748*/ 	.word	0x000000ff
        /*074c*/ 	.word	0x00000000
        /*0750*/ 	.short	0x010a
        /*0752*/ 	.byte	0x07
	.zero		1


	//   ....[103]....
        /*0754*/ 	.word	0x00004250
        /*0758*/ 	.word	0x000000ff
        /*075c*/ 	.word	0x00000000
        /*0760*/ 	.short	0x010a
        /*0762*/ 	.byte	0x04
	.zero		1


	//   ....[104]....
        /*0764*/ 	.word	0x00004420
        /*0768*/ 	.word	0x000000ff
        /*076c*/ 	.word	0x00000000
        /*0770*/ 	.short	0x010a
        /*0772*/ 	.byte	0x05
	.zero		1


	//   ....[105]....
        /*0774*/ 	.word	0x000044b0
        /*0778*/ 	.word	0x000000ff
        /*077c*/ 	.word	0x00000000
        /*0780*/ 	.short	0x010a
        /*0782*/ 	.byte	0x07
	.zero		1


	//   ....[106]....
        /*0784*/ 	.word	0x00004990
        /*0788*/ 	.word	0x000000ff
        /*078c*/ 	.word	0x000001b0
        /*0790*/ 	.short	0x010a
        /*0792*/ 	.byte	0x16
	.zero		1


	//   ....[107]....
        /*0794*/ 	.word	0x00004a30
        /*0798*/ 	.word	0x000000ff
        /*079c*/ 	.word	0x00000000
        /*07a0*/ 	.short	0x0101
        /*07a2*/ 	.byte	0x0f
	.zero		1


	//   ....[108]....
        /*07a4*/ 	.word	0x00004d50
        /*07a8*/ 	.word	0x000000ff
        /*07ac*/ 	.word	0x000001a8
        /*07b0*/ 	.short	0x010a
        /*07b2*/ 	.byte	0x16
	.zero		1


	//   ....[109]....
        /*07b4*/ 	.word	0x00004f30
        /*07b8*/ 	.word	0x000000ff
        /*07bc*/ 	.word	0x00000190
        /*07c0*/ 	.short	0x010a
        /*07c2*/ 	.byte	0x16
	.zero		1


	//   ....[110]....
        /*07c4*/ 	.word	0x000051f0
        /*07c8*/ 	.word	0x000000ff
        /*07cc*/ 	.word	0x00000180
        /*07d0*/ 	.short	0x010b
        /*07d2*/ 	.byte	0x16
	.zero		1


	//   ....[111]....
        /*07d4*/ 	.word	0x00005260
        /*07d8*/ 	.word	0x000000ff
        /*07dc*/ 	.word	0x00000000
        /*07e0*/ 	.short	0x0101
        /*07e2*/ 	.byte	0x2d
	.zero		1


	//   ....[112]....
        /*07e4*/ 	.word	0x00005290
        /*07e8*/ 	.word	0x000000ff
        /*07ec*/ 	.word	0x00000198
        /*07f0*/ 	.short	0x010a
        /*07f2*/ 	.byte	0x16
	.zero		1


	//   ....[113]....
        /*07f4*/ 	.word	0x00005470
        /*07f8*/ 	.word	0x000000ff
        /*07fc*/ 	.word	0x00000188
        /*0800*/ 	.short	0x010b
        /*0802*/ 	.byte	0x16
	.zero		1


	//   ....[114]....
        /*0804*/ 	.word	0x00005490
        /*0808*/ 	.word	0x000000ff
        /*080c*/ 	.word	0x00000000
        /*0810*/ 	.short	0x0101
        /*0812*/ 	.byte	0x17
	.zero		1


	//   ....[115]....
        /*0814*/ 	.word	0x000054c0
        /*0818*/ 	.word	0x000000ff
        /*081c*/ 	.word	0x00000190
        /*0820*/ 	.short	0x010a
        /*0822*/ 	.byte	0x16
	.zero		1


	//   ....[116]....
        /*0824*/ 	.word	0x00005500
        /*0828*/ 	.word	0x00000000
        /*082c*/ 	.word	0x00000198
        /*0830*/ 	.short	0x010a
        /*0832*/ 	.byte	0xff
	.zero		1


	//   ....[117]....
        /*0834*/ 	.word	0x00005870
        /*0838*/ 	.word	0x000000ff
        /*083c*/ 	.word	0x000001b0
        /*0840*/ 	.short	0x010a
        /*0842*/ 	.byte	0x33
	.zero		1


	//   ....[118]....
        /*0844*/ 	.word	0x00005990
        /*0848*/ 	.word	0x000000ff
        /*084c*/ 	.word	0x00000000
        /*0850*/ 	.short	0x0101
        /*0852*/ 	.byte	0x04
	.zero		1


	//   ....[119]....
        /*0854*/ 	.word	0x00006440
        /*0858*/ 	.word	0x00000000
        /*085c*/ 	.word	0x00000180
        /*0860*/ 	.short	0x010a
        /*0862*/ 	.byte	0xff
	.zero		1


	//   ....[120]....
        /*0864*/ 	.word	0x000064d0
        /*0868*/ 	.word	0x000000ce
        /*086c*/ 	.word	0x000001c0
        /*0870*/ 	.short	0x010a
        /*0872*/ 	.byte	0xff
	.zero		1


	//   ....[121]....
        /*0874*/ 	.word	0x00006630
        /*0878*/ 	.word	0x00000000
        /*087c*/ 	.word	0x00000180
        /*0880*/ 	.short	0x010a
        /*0882*/ 	.byte	0xff
	.zero		1


	//   ....[122]....
        /*0884*/ 	.word	0x00006780
        /*0888*/ 	.word	0x00000002
        /*088c*/ 	.word	0x00000000
        /*0890*/ 	.short	0x0101
        /*0892*/ 	.byte	0xff
	.zero		1


	//   ....[123]....
        /*0894*/ 	.word	0x000067e0
        /*0898*/ 	.word	0x000000ce
        /*089c*/ 	.word	0x000001c0
        /*08a0*/ 	.short	0x010a
        /*08a2*/ 	.byte	0xff
	.zero		1


	//   ....[124]....
        /*08a4*/ 	.word	0x00007bb0
        /*08a8*/ 	.word	0x000000d1
        /*08ac*/ 	.word	0x00000180
        /*08b0*/ 	.short	0x010a
        /*08b2*/ 	.byte	0xff
	.zero		1


	//   ....[125]....
        /*08b4*/ 	.word	0x00007c90
        /*08b8*/ 	.word	0x000000d1
        /*08bc*/ 	.word	0x00000180
        /*08c0*/ 	.short	0x010a
        /*08c2*/ 	.byte	0xff
	.zero		1


	//   ....[126]....
        /*08c4*/ 	.word	0x00007dc0
        /*08c8*/ 	.word	0x00000000
        /*08cc*/ 	.word	0x00000000
        /*08d0*/ 	.short	0x0101
        /*08d2*/ 	.byte	0xff
	.zero		1


	//   ....[127]....
        /*08d4*/ 	.word	0x000082d0
        /*08d8*/ 	.word	0x000000ff
        /*08dc*/ 	.word	0x00000000
        /*08e0*/ 	.short	0x0101
        /*08e2*/ 	.byte	0x05
	.zero		1


	//   ....[128]....
        /*08e4*/ 	.word	0x00009240
        /*08e8*/ 	.word	0x00000002
        /*08ec*/ 	.word	0x000000c0
        /*08f0*/ 	.short	0x010a
        /*08f2*/ 	.byte	0xff
	.zero		1


	//   ....[129]....
        /*08f4*/ 	.word	0x000092a0
        /*08f8*/ 	.word	0x00000002
        /*08fc*/ 	.word	0x000000c0
        /*0900*/ 	.short	0x010a
        /*0902*/ 	.byte	0xff
	.zero		1


	//   ....[130]....
        /*0904*/ 	.word	0x00009300
        /*0908*/ 	.word	0x00000002
        /*090c*/ 	.word	0x000001b0
        /*0910*/ 	.short	0x010a
        /*0912*/ 	.byte	0xff
	.zero		1


	//   ....[131]....
        /*0914*/ 	.word	0x00009360
        /*0918*/ 	.word	0x00000000
        /*091c*/ 	.word	0x00000000
        /*0920*/ 	.short	0x010a
        /*0922*/ 	.byte	0xff
	.zero		1


	//   ....[132]....
        /*0924*/ 	.word	0x000093c0
        /*0928*/ 	.word	0x00000000
        /*092c*/ 	.word	0x00000000
        /*0930*/ 	.short	0x010a
        /*0932*/ 	.byte	0xff
	.zero		1


	//   ....[133]....
        /*0934*/ 	.word	0x00009420
        /*0938*/ 	.word	0x00000000
        /*093c*/ 	.word	0x00000000
        /*0940*/ 	.short	0x010a
        /*0942*/ 	.byte	0xff
	.zero		1


	//   ....[134]....
        /*0944*/ 	.word	0x00009480
        /*0948*/ 	.word	0x00000000
        /*094c*/ 	.word	0x00000000
        /*0950*/ 	.short	0x010a
        /*0952*/ 	.byte	0xff
	.zero		1


	//   ....[135]....
        /*0954*/ 	.word	0x000094e0
        /*0958*/ 	.word	0x00000000
        /*095c*/ 	.word	0x00000000
        /*0960*/ 	.short	0x010a
        /*0962*/ 	.byte	0xff
	.zero		1


	//   ....[136]....
        /*0964*/ 	.word	0x00009540
        /*0968*/ 	.word	0x00000000
        /*096c*/ 	.word	0x00000000
        /*0970*/ 	.short	0x010a
        /*0972*/ 	.byte	0xff
	.zero		1


	//   ....[137]....
        /*0974*/ 	.word	0x000095a0
        /*0978*/ 	.word	0x00000000
        /*097c*/ 	.word	0x00000000
        /*0980*/ 	.short	0x010a
        /*0982*/ 	.byte	0xff
	.zero		1


	//   ....[138]....
        /*0984*/ 	.word	0x00009600
        /*0988*/ 	.word	0x00000000
        /*098c*/ 	.word	0x00000000
        /*0990*/ 	.short	0x010a
        /*0992*/ 	.byte	0xff
	.zero		1


	//   ....[139]....
        /*0994*/ 	.word	0x00009660
        /*0998*/ 	.word	0x00000000
        /*099c*/ 	.word	0x00000000
        /*09a0*/ 	.short	0x010a
        /*09a2*/ 	.byte	0xff
	.zero		1


	//   ....[140]....
        /*09a4*/ 	.word	0x000096c0
        /*09a8*/ 	.word	0x00000000
        /*09ac*/ 	.word	0x00000000
        /*09b0*/ 	.short	0x010a
        /*09b2*/ 	.byte	0xff
	.zero		1


	//   ....[141]....
        /*09b4*/ 	.word	0x00009720
        /*09b8*/ 	.word	0x00000000
        /*09bc*/ 	.word	0x00000000
        /*09c0*/ 	.short	0x010a
        /*09c2*/ 	.byte	0xff
	.zero		1


	//   ....[142]....
        /*09c4*/ 	.word	0x00009780
        /*09c8*/ 	.word	0x00000000
        /*09cc*/ 	.word	0x00000000
        /*09d0*/ 	.short	0x010a
        /*09d2*/ 	.byte	0xff
	.zero		1


	//   ....[143]....
        /*09d4*/ 	.word	0x000097e0
        /*09d8*/ 	.word	0x00000000
        /*09dc*/ 	.word	0x00000000
        /*09e0*/ 	.short	0x010a
        /*09e2*/ 	.byte	0xff
	.zero		1


	//   ....[144]....
        /*09e4*/ 	.word	0x00009840
        /*09e8*/ 	.word	0x00000000
        /*09ec*/ 	.word	0x00000000
        /*09f0*/ 	.short	0x010a
        /*09f2*/ 	.byte	0xff
	.zero		1


	//   ....[145]....
        /*09f4*/ 	.word	0x000098a0
        /*09f8*/ 	.word	0x00000000
        /*09fc*/ 	.word	0x00000000
        /*0a00*/ 	.short	0x010a
        /*0a02*/ 	.byte	0xff
	.zero		1


	//   ....[146]....
        /*0a04*/ 	.word	0x00009900
        /*0a08*/ 	.word	0x00000000
        /*0a0c*/ 	.word	0x00000000
        /*0a10*/ 	.short	0x010a
        /*0a12*/ 	.byte	0xff
	.zero		1


	//   ....[147]....
        /*0a14*/ 	.word	0x00009960
        /*0a18*/ 	.word	0x00000000
        /*0a1c*/ 	.word	0x00000000
        /*0a20*/ 	.short	0x010a
        /*0a22*/ 	.byte	0xff
	.zero		1


	//   ....[148]....
        /*0a24*/ 	.word	0x000099c0
        /*0a28*/ 	.word	0x00000000
        /*0a2c*/ 	.word	0x00000000
        /*0a30*/ 	.short	0x010a
        /*0a32*/ 	.byte	0xff
	.zero		1


	//   ....[149]....
        /*0a34*/ 	.word	0x00009a20
        /*0a38*/ 	.word	0x00000000
        /*0a3c*/ 	.word	0x00000000
        /*0a40*/ 	.short	0x010a
        /*0a42*/ 	.byte	0xff
	.zero		1


	//   ....[150]....
        /*0a44*/ 	.word	0x00009a80
        /*0a48*/ 	.word	0x00000000
        /*0a4c*/ 	.word	0x00000000
        /*0a50*/ 	.short	0x010a
        /*0a52*/ 	.byte	0xff
	.zero		1


	//   ....[151]....
        /*0a54*/ 	.word	0x00009ae0
        /*0a58*/ 	.word	0x00000000
        /*0a5c*/ 	.word	0x00000000
        /*0a60*/ 	.short	0x010a
        /*0a62*/ 	.byte	0xff
	.zero		1


	//   ....[152]....
        /*0a64*/ 	.word	0x00009b40
        /*0a68*/ 	.word	0x00000000
        /*0a6c*/ 	.word	0x00000000
        /*0a70*/ 	.short	0x010a
        /*0a72*/ 	.byte	0xff
	.zero		1


	//   ....[153]....
        /*0a74*/ 	.word	0x00009ba0
        /*0a78*/ 	.word	0x00000000
        /*0a7c*/ 	.word	0x00000000
        /*0a80*/ 	.short	0x010a
        /*0a82*/ 	.byte	0xff
	.zero		1


	//   ....[154]....
        /*0a84*/ 	.word	0x00009c00
        /*0a88*/ 	.word	0x00000004
        /*0a8c*/ 	.word	0x000001b8
        /*0a90*/ 	.short	0x010a
        /*0a92*/ 	.byte	0xff
	.zero		1


	//   ....[155]....
        /*0a94*/ 	.word	0x00009c60
        /*0a98*/ 	.word	0x00000004
        /*0a9c*/ 	.word	0x000001b0
        /*0aa0*/ 	.short	0x010a
        /*0aa2*/ 	.byte	0xff
	.zero		1


	//   ....[156]....
        /*0aa4*/ 	.word	0x00009cc0
        /*0aa8*/ 	.word	0x00000000
        /*0aac*/ 	.word	0x000001b0
        /*0ab0*/ 	.short	0x010a
        /*0ab2*/ 	.byte	0xff
	.zero		1


	//   ....[157]....
        /*0ab4*/ 	.word	0x00009d20
        /*0ab8*/ 	.word	0x00000005
        /*0abc*/ 	.word	0x000001d0
        /*0ac0*/ 	.short	0x010a
        /*0ac2*/ 	.byte	0xff
	.zero		1


	//   ....[158]....
        /*0ac4*/ 	.word	0x00009d80
        /*0ac8*/ 	.word	0x00000000
        /*0acc*/ 	.word	0x00000000
        /*0ad0*/ 	.short	0x010a
        /*0ad2*/ 	.byte	0xff
	.zero		1


	//   ....[159]....
        /*0ad4*/ 	.word	0x00009de0
        /*0ad8*/ 	.word	0x00000000
        /*0adc*/ 	.word	0x00000000
        /*0ae0*/ 	.short	0x010a
        /*0ae2*/ 	.byte	0xff
	.zero		1


	//   ....[160]....
        /*0ae4*/ 	.word	0x00009e40
        /*0ae8*/ 	.word	0x00000000
        /*0aec*/ 	.word	0x00000000
        /*0af0*/ 	.short	0x010a
        /*0af2*/ 	.byte	0xff
	.zero		1


	//   ....[161]....
        /*0af4*/ 	.word	0x00009ea0
        /*0af8*/ 	.word	0x00000000
        /*0afc*/ 	.word	0x000001b0
        /*0b00*/ 	.short	0x010a
        /*0b02*/ 	.byte	0xff
	.zero		1


	//   ....[162]....
        /*0b04*/ 	.word	0x00009f00
        /*0b08*/ 	.word	0x00000000
        /*0b0c*/ 	.word	0x000001a8
        /*0b10*/ 	.short	0x010a
        /*0b12*/ 	.byte	0xff
	.zero		1


	//   ....[163]....
        /*0b14*/ 	.word	0x00009f60
        /*0b18*/ 	.word	0x00000003
        /*0b1c*/ 	.word	0x00000190
        /*0b20*/ 	.short	0x010a
        /*0b22*/ 	.byte	0xff
	.zero		1


	//   ....[164]....
        /*0b24*/ 	.word	0x00009fc0
        /*0b28*/ 	.word	0x00000003
        /*0b2c*/ 	.word	0x00000198
        /*0b30*/ 	.short	0x010a
        /*0b32*/ 	.byte	0xff
	.zero		1


	//   ....[165]....
        /*0b34*/ 	.word	0x0000a020
        /*0b38*/ 	.word	0x00000000
        /*0b3c*/ 	.word	0x00000190
        /*0b40*/ 	.short	0x010a
        /*0b42*/ 	.byte	0xff
	.zero		1


	//   ....[166]....
        /*0b44*/ 	.word	0x0000a080
        /*0b48*/ 	.word	0x00000000
        /*0b4c*/ 	.word	0x000001b0
        /*0b50*/ 	.short	0x010a
        /*0b52*/ 	.byte	0xff
	.zero		1


	//   ....[167]....
        /*0b54*/ 	.word	0x0000a0d0
        /*0b58*/ 	.word	0x00000000
        /*0b5c*/ 	.word	0x00000180
        /*0b60*/ 	.short	0x010a
        /*0b62*/ 	.byte	0xff
	.zero		1


	//   ....[168]....
        /*0b64*/ 	.word	0x0000a120
        /*0b68*/ 	.word	0x000000ce
        /*0b6c*/ 	.word	0x000001c0
        /*0b70*/ 	.short	0x010a
        /*0b72*/ 	.byte	0xff
	.zero		1


	//   ....[169]....
        /*0b74*/ 	.word	0x0000a170
        /*0b78*/ 	.word	0x000000d1
        /*0b7c*/ 	.word	0x00000180
        /*0b80*/ 	.short	0x010a
        /*0b82*/ 	.byte	0xff
	.zero		1


	//----- nvinfo : EIATTR_NUM_MBARRIERS
	.align		4
.L_47:
        /*0b84*/ 	.byte	0x03, 0x38
        /*0b86*/ 	.short	0x003c


	//----- nvinfo : EIATTR_EXIT_INSTR_OFFSETS
	.align		4
        /*0b88*/ 	.byte	0x04, 0x1c
        /*0b8a*/ 	.short	(.L_49 - .L_48)


	//   ....[0]....
.L_48:
        /*0b8c*/ 	.word	0x000037a0


	//   ....[1]....
        /*0b90*/ 	.word	0x00003a30


	//   ....[2]....
        /*0b94*/ 	.word	0x00003a90


	//   ....[3]....
        /*0b98*/ 	.word	0x00004720


	//   ....[4]....
        /*0b9c*/ 	.word	0x00005530


	//   ....[5]....
        /*0ba0*/ 	.word	0x00005570


	//   ....[6]....
        /*0ba4*/ 	.word	0x00009220


	//----- nvinfo : EIATTR_MAX_THREADS
	.align		4
.L_49:
        /*0ba8*/ 	.byte	0x04, 0x05
        /*0baa*/ 	.short	(.L_51 - .L_50)
.L_50:
        /*0bac*/ 	.word	0x00000100
        /*0bb0*/ 	.word	0x00000001
        /*0bb4*/ 	.word	0x00000001


	//----- nvinfo : EIATTR_CRS_STACK_SIZE
	.align		4
.L_51:
        /*0bb8*/ 	.byte	0x04, 0x1e
        /*0bba*/ 	.short	(.L_53 - .L_52)
.L_52:
        /*0bbc*/ 	.word	0x00000000


	//----- nvinfo : EIATTR_CBANK_PARAM_SIZE
	.align		4
.L_53:
        /*0bc0*/ 	.byte	0x03, 0x19
        /*0bc2*/ 	.short	0x0800


	//----- nvinfo : EIATTR_PARAM_CBANK
	.align		4
        /*0bc4*/ 	.byte	0x04, 0x0a
        /*0bc6*/ 	.short	(.L_55 - .L_54)
	.align		4
.L_54:
        /*0bc8*/ 	.word	index@(.nv.constant0._ZN7cutlass13device_kernelINS_4conv6kernel13ConvUniversalINS1_16ConvProblemShapeILNS1_8OperatorE0ELi2EEENS1_10collective14CollectiveConvINS1_47MainloopSm100TmaUmmaWarpSpecializedImplicitGemmILS5_0ELi24ELi2ELi1ELi2EN4cute5tupleIJNSA_1CILi1EEESD_SD_EEEEENSB_IJNSC_ILi128EEESG_NSB_IJNSC_ILi32EEEEEEEEENS_12float_e4m3_tESK_NSA_8TiledMMAINSA_8MMA_AtomIJNSA_10MMA_TraitsINSA_19SM100_MMA_F8F6F4_SSEJSK_SK_fSG_SG_NSA_17integral_constantINSA_4UMMA5MajorELSR_0EEESS_NSP_INSQ_7ScaleInELST_0EEESU_EEEEEENSA_6LayoutISE_NSB_IJNSC_ILi0EEESY_SY_EEEEENSB_IJNSA_10UnderscoreES11_S11_EEEEENS7_6detail27Sm100ImplicitGemmTileTraitsINSA_20SM90_TMA_LOAD_IM2COLENSA_14ComposedLayoutINSA_7SwizzleILi1ELi4ELi3EEENSA_18smem_ptr_flag_bitsILi8EEENSX_INSB_IJNSC_ILi8EEESH_EEENSB_IJSH_SD_EEEEEEEvEENS15_INSA_13SM90_TMA_LOADES1G_vEEEENS_8epilogue10collective18CollectiveEpilogueINS1L_23Sm100TmaWarpSpecializedILi2ELi2ELi64ELb0ELb0EEEJSJ_NSB_IJNSX_ISG_SD_EENSX_INSC_ILi64EEESD_EEEEESK_NSB_IJNSB_IJlllEEESD_SY_EEESK_S1V_NS1L_6fusion15FusionCallbacksIS1P_NS1W_17LinearCombinationISK_fSK_fLNS_15FloatRoundStyleE2EEESJ_S1T_JEEENSA_5SM1004TMEM4LOAD26SM100_TMEM_LOAD_32dp32b64xES16_NS17_INS18_ILi2ELi4ELi3EEES1B_NSX_INSB_IJS1C_S1R_EEENSB_IJS1R_SD_EEEEEEENSA_39AutoVectorizingCopyWithAssumedAlignmentILi128EEENSA_21SM90_TMA_STORE_IM2COLES2A_S2C_S2C_EEEvvEEEEvNT_6ParamsE)
        /*0bcc*/ 	.short	0x0380
        /*0bce*/ 	.short	0x0800


	//----- nvinfo : EIATTR_SW_WAR
	.align		4
.L_55:
        /*0bd0*/ 	.byte	0x04, 0x36
        /*0bd2*/ 	.short	(.L_57 - .L_56)
.L_56:
        /*0bd4*/ 	.word	0x00000008
.L_57:


//--------------------- .nv.callgraph             --------------------------
	.section	.nv.callgraph,"",@"SHT_CUDA_CALLGRAPH"
	.align	4
	.sectionentsize	8
	.align		4
        /*0000*/ 	.word	0x00000000
	.align		4
        /*0004*/ 	.word	0xffffffff
	.align		4
        /*0008*/ 	.word	index@(_ZN7cutlass13device_kernelINS_4conv6kernel13ConvUniversalINS1_16ConvProblemShapeILNS1_8OperatorE0ELi2EEENS1_10collective14CollectiveConvINS1_47MainloopSm100TmaUmmaWarpSpecializedImplicitGemmILS5_0ELi24ELi2ELi1ELi2EN4cute5tupleIJNSA_1CILi1EEESD_SD_EEEEENSB_IJNSC_ILi128EEESG_NSB_IJNSC_ILi32EEEEEEEEENS_12float_e4m3_tESK_NSA_8TiledMMAINSA_8MMA_AtomIJNSA_10MMA_TraitsINSA_19SM100_MMA_F8F6F4_SSEJSK_SK_fSG_SG_NSA_17integral_constantINSA_4UMMA5MajorELSR_0EEESS_NSP_INSQ_7ScaleInELST_0EEESU_EEEEEENSA_6LayoutISE_NSB_IJNSC_ILi0EEESY_SY_EEEEENSB_IJNSA_10UnderscoreES11_S11_EEEEENS7_6detail27Sm100ImplicitGemmTileTraitsINSA_20SM90_TMA_LOAD_IM2COLENSA_14ComposedLayoutINSA_7SwizzleILi1ELi4ELi3EEENSA_18smem_ptr_flag_bitsILi8EEENSX_INSB_IJNSC_ILi8EEESH_EEENSB_IJSH_SD_EEEEEEEvEENS15_INSA_13SM90_TMA_LOADES1G_vEEEENS_8epilogue10collective18CollectiveEpilogueINS1L_23Sm100TmaWarpSpecializedILi2ELi2ELi64ELb0ELb0EEEJSJ_NSB_IJNSX_ISG_SD_EENSX_INSC_ILi64EEESD_EEEEESK_NSB_IJNSB_IJlllEEESD_SY_EEESK_S1V_NS1L_6fusion15FusionCallbacksIS1P_NS1W_17LinearCombinationISK_fSK_fLNS_15FloatRoundStyleE2EEESJ_S1T_JEEENSA_5SM1004TMEM4LOAD26SM100_TMEM_LOAD_32dp32b64xES16_NS17_INS18_ILi2ELi4ELi3EEES1B_NSX_INSB_IJS1C_S1R_EEENSB_IJS1R_SD_EEEEEEENSA_39AutoVectorizingCopyWithAssumedAlignmentILi128EEENSA_21SM90_TMA_STORE_IM2COLES2A_S2C_S2C_EEEvvEEEEvNT_6ParamsE)
	.align		4
        /*000c*/ 	.word	index@(__assertfail)
	.align		4
        /*0010*/ 	.word	0x00000000
	.align		4
        /*0014*/ 	.word	0xfffffffe
	.align		4
        /*0018*/ 	.word	0x00000000
	.align		4
        /*001c*/ 	.word	0xfffffffd
	.align		4
        /*0020*/ 	.word	0x00000000
	.align		4
        /*0024*/ 	.word	0xfffffffc


//--------------------- .nv.constant4             --------------------------
	.section	.nv.constant4,"a",@progbits
	.align	8
	.align		8
.nv.constant4:
        /*0000*/ 	.dword	__assertfail
	.align		8
        /*0008*/ 	.dword	__unnamed_1
	.align		8
        /*0010*/ 	.dword	__unnamed_2
	.align		8
        /*0018*/ 	.dword	_ZN39_INTERNAL_8275baa4_4_k_cu_0bf7cabb_35174cuda3std3__45__cpo5beginE
	.align		8
        /*0020*/ 	.dword	_ZN39_INTERNAL_8275baa4_4_k_cu_0bf7cabb_35174cuda3std3__45__cpo3endE
	.align		8
        /*0028*/ 	.dword	_ZN39_INTERNAL_8275baa4_4_k_cu_0bf7cabb_35174cuda3std3__45__cpo6cbeginE
	.align		8
        /*0030*/ 	.dword	_ZN39_INTERNAL_8275baa4_4_k_cu_0bf7cabb_35174cuda3std3__45__cpo4cendE
	.align		8
        /*0038*/ 	.dword	_ZN39_INTERNAL_8275baa4_4_k_cu_0bf7cabb_35174cuda3std3__441_GLOBAL__N__8275baa4_4_k_cu_0bf7cabb_35176ignoreE
	.align		8
        /*0040*/ 	.dword	_ZN39_INTERNAL_8275baa4_4_k_cu_0bf7cabb_35174cuda3std3__419piecewise_constructE
	.align		8
        /*0048*/ 	.dword	_ZN39_INTERNAL_8275baa4_4_k_cu_0bf7cabb_35174cuda3std3__48in_placeE
	.align		8
        /*0050*/ 	.dword	_ZN39_INTERNAL_8275baa4_4_k_cu_0bf7cabb_35174cuda3std6ranges3__45__cpo4swapE
	.align		8
        /*0058*/ 	.dword	_ZN39_INTERNAL_8275baa4_4_k_cu_0bf7cabb_35174cuda3std6ranges3__45__cpo9iter_moveE
	.align		8
        /*0060*/ 	.dword	_ZN39_INTERNAL_8275baa4_4_k_cu_0bf7cabb_35174cute7productE
	.align		8
        /*0068*/ 	.dword	_ZN39_INTERNAL_8275baa4_4_k_cu_0bf7cabb_35174cute1_E
	.align		8
        /*0070*/ 	.dword	$str$27
	.align		8
        /*0078*/ 	.dword	$str$28
	.align		8
        /*0080*/ 	.dword	$str$29
	.align		8
        /*0088*/ 	.dword	$str$30


//--------------------- .text._ZN7cutlass13device_kernelINS_4conv6kernel13ConvUniversalINS1_16ConvProblemShapeILNS1_8OperatorE0ELi2EEENS1_10collective14CollectiveConvINS1_47MainloopSm100TmaUmmaWarpSpecializedImplicitGemmILS5_0ELi24ELi2ELi1ELi2EN4cute5tupleIJNSA_1CILi1EEESD_SD_EEEEENSB_IJNSC_ILi128EEESG_NSB_IJNSC_ILi32EEEEEEEEENS_12float_e4m3_tESK_NSA_8TiledMMAINSA_8MMA_AtomIJNSA_10MMA_TraitsINSA_19SM100_MMA_F8F6F4_SSEJSK_SK_fSG_SG_NSA_17integral_constantINSA_4UMMA5MajorELSR_0EEESS_NSP_INSQ_7ScaleInELST_0EEESU_EEEEEENSA_6LayoutISE_NSB_IJNSC_ILi0EEESY_SY_EEEEENSB_IJNSA_10UnderscoreES11_S11_EEEEENS7_6detail27Sm100ImplicitGemmTileTraitsINSA_20SM90_TMA_LOAD_IM2COLENSA_14ComposedLayoutINSA_7SwizzleILi1ELi4ELi3EEENSA_18smem_ptr_flag_bitsILi8EEENSX_INSB_IJNSC_ILi8EEESH_EEENSB_IJSH_SD_EEEEEEEvEENS15_INSA_13SM90_TMA_LOADES1G_vEEEENS_8epilogue10collective18CollectiveEpilogueINS1L_23Sm100TmaWarpSpecializedILi2ELi2ELi64ELb0ELb0EEEJSJ_NSB_IJNSX_ISG_SD_EENSX_INSC_ILi64EEESD_EEEEESK_NSB_IJNSB_IJlllEEESD_SY_EEESK_S1V_NS1L_6fusion15FusionCallbacksIS1P_NS1W_17LinearCombinationISK_fSK_fLNS_15FloatRoundStyleE2EEESJ_S1T_JEEENSA_5SM1004TMEM4LOAD26SM100_TMEM_LOAD_32dp32b64xES16_NS17_INS18_ILi2ELi4ELi3EEES1B_NSX_INSB_IJS1C_S1R_EEENSB_IJS1R_SD_EEEEEEENSA_39AutoVectorizingCopyWithAssumedAlignmentILi128EEENSA_21SM90_TMA_STORE_IM2COLES2A_S2C_S2C_EEEvvEEEEvNT_6ParamsE --------------------------
	.section	.text._ZN7cutlass13device_kernelINS_4conv6kernel13ConvUniversalINS1_16ConvProblemShapeILNS1_8OperatorE0ELi2EEENS1_10collective14CollectiveConvINS1_47MainloopSm100TmaUmmaWarpSpecializedImplicitGemmILS5_0ELi24ELi2ELi1ELi2EN4cute5tupleIJNSA_1CILi1EEESD_SD_EEEEENSB_IJNSC_ILi128EEESG_NSB_IJNSC_ILi32EEEEEEEEENS_12float_e4m3_tESK_NSA_8TiledMMAINSA_8MMA_AtomIJNSA_10MMA_TraitsINSA_19SM100_MMA_F8F6F4_SSEJSK_SK_fSG_SG_NSA_17integral_constantINSA_4UMMA5MajorELSR_0EEESS_NSP_INSQ_7ScaleInELST_0EEESU_EEEEEENSA_6LayoutISE_NSB_IJNSC_ILi0EEESY_SY_EEEEENSB_IJNSA_10UnderscoreES11_S11_EEEEENS7_6detail27Sm100ImplicitGemmTileTraitsINSA_20SM90_TMA_LOAD_IM2COLENSA_14ComposedLayoutINSA_7SwizzleILi1ELi4ELi3EEENSA_18smem_ptr_flag_bitsILi8EEENSX_INSB_IJNSC_ILi8EEESH_EEENSB_IJSH_SD_EEEEEEEvEENS15_INSA_13SM90_TMA_LOADES1G_vEEEENS_8epilogue10collective18CollectiveEpilogueINS1L_23Sm100TmaWarpSpecializedILi2ELi2ELi64ELb0ELb0EEEJSJ_NSB_IJNSX_ISG_SD_EENSX_INSC_ILi64EEESD_EEEEESK_NSB_IJNSB_IJlllEEESD_SY_EEESK_S1V_NS1L_6fusion15FusionCallbacksIS1P_NS1W_17LinearCombinationISK_fSK_fLNS_15FloatRoundStyleE2EEESJ_S1T_JEEENSA_5SM1004TMEM4LOAD26SM100_TMEM_LOAD_32dp32b64xES16_NS17_INS18_ILi2ELi4ELi3EEES1B_NSX_INSB_IJS1C_S1R_EEENSB_IJS1R_SD_EEEEEEENSA_39AutoVectorizingCopyWithAssumedAlignmentILi128EEENSA_21SM90_TMA_STORE_IM2COLES2A_S2C_S2C_EEEvvEEEEvNT_6ParamsE,"ax",@progbits
	.align	128
.text._ZN7cutlass13device_kernelINS_4conv6kernel13ConvUniversalINS1_16ConvProblemShapeILNS1_8OperatorE0ELi2EEENS1_10collective14CollectiveConvINS1_47MainloopSm100TmaUmmaWarpSpecializedImplicitGemmILS5_0ELi24ELi2ELi1ELi2EN4cute5tupleIJNSA_1CILi1EEESD_SD_EEEEENSB_IJNSC_ILi128EEESG_NSB_IJNSC_ILi32EEEEEEEEENS_12float_e4m3_tESK_NSA_8TiledMMAINSA_8MMA_AtomIJNSA_10MMA_TraitsINSA_19SM100_MMA_F8F6F4_SSEJSK_SK_fSG_SG_NSA_17integral_constantINSA_4UMMA5MajorELSR_0EEESS_NSP_INSQ_7ScaleInELST_0EEESU_EEEEEENSA_6LayoutISE_NSB_IJNSC_ILi0EEESY_SY_EEEEENSB_IJNSA_10UnderscoreES11_S11_EEEEENS7_6detail27Sm100ImplicitGemmTileTraitsINSA_20SM90_TMA_LOAD_IM2COLENSA_14ComposedLayoutINSA_7SwizzleILi1ELi4ELi3EEENSA_18smem_ptr_flag_bitsILi8EEENSX_INSB_IJNSC_ILi8EEESH_EEENSB_IJSH_SD_EEEEEEEvEENS15_INSA_13SM90_TMA_LOADES1G_vEEEENS_8epilogue10collective18CollectiveEpilogueINS1L_23Sm100TmaWarpSpecializedILi2ELi2ELi64ELb0ELb0EEEJSJ_NSB_IJNSX_ISG_SD_EENSX_INSC_ILi64EEESD_EEEEESK_NSB_IJNSB_IJlllEEESD_SY_EEESK_S1V_NS1L_6fusion15FusionCallbacksIS1P_NS1W_17LinearCombinationISK_fSK_fLNS_15FloatRoundStyleE2EEESJ_S1T_JEEENSA_5SM1004TMEM4LOAD26SM100_TMEM_LOAD_32dp32b64xES16_NS17_INS18_ILi2ELi4ELi3EEES1B_NSX_INSB_IJS1C_S1R_EEENSB_IJS1R_SD_EEEEEEENSA_39AutoVectorizingCopyWithAssumedAlignmentILi128EEENSA_21SM90_TMA_STORE_IM2COLES2A_S2C_S2C_EEEvvEEEEvNT_6ParamsE:
        .type           _ZN7cutlass13device_kernelINS_4conv6kernel13ConvUniversalINS1_16ConvProblemShapeILNS1_8OperatorE0ELi2EEENS1_10collective14CollectiveConvINS1_47MainloopSm100TmaUmmaWarpSpecializedImplicitGemmILS5_0ELi24ELi2ELi1ELi2EN4cute5tupleIJNSA_1CILi1EEESD_SD_EEEEENSB_IJNSC_ILi128EEESG_NSB_IJNSC_ILi32EEEEEEEEENS_12float_e4m3_tESK_NSA_8TiledMMAINSA_8MMA_AtomIJNSA_10MMA_TraitsINSA_19SM100_MMA_F8F6F4_SSEJSK_SK_fSG_SG_NSA_17integral_constantINSA_4UMMA5MajorELSR_0EEESS_NSP_INSQ_7ScaleInELST_0EEESU_EEEEEENSA_6LayoutISE_NSB_IJNSC_ILi0EEESY_SY_EEEEENSB_IJNSA_10UnderscoreES11_S11_EEEEENS7_6detail27Sm100ImplicitGemmTileTraitsINSA_20SM90_TMA_LOAD_IM2COLENSA_14ComposedLayoutINSA_7SwizzleILi1ELi4ELi3EEENSA_18smem_ptr_flag_bitsILi8EEENSX_INSB_IJNSC_ILi8EEESH_EEENSB_IJSH_SD_EEEEEEEvEENS15_INSA_13SM90_TMA_LOADES1G_vEEEENS_8epilogue10collective18CollectiveEpilogueINS1L_23Sm100TmaWarpSpecializedILi2ELi2ELi64ELb0ELb0EEEJSJ_NSB_IJNSX_ISG_SD_EENSX_INSC_ILi64EEESD_EEEEESK_NSB_IJNSB_IJlllEEESD_SY_EEESK_S1V_NS1L_6fusion15FusionCallbacksIS1P_NS1W_17LinearCombinationISK_fSK_fLNS_15FloatRoundStyleE2EEESJ_S1T_JEEENSA_5SM1004TMEM4LOAD26SM100_TMEM_LOAD_32dp32b64xES16_NS17_INS18_ILi2ELi4ELi3EEES1B_NSX_INSB_IJS1C_S1R_EEENSB_IJS1R_SD_EEEEEEENSA_39AutoVectorizingCopyWithAssumedAlignmentILi128EEENSA_21SM90_TMA_STORE_IM2COLES2A_S2C_S2C_EEEvvEEEEvNT_6ParamsE,@function
        .size           _ZN7cutlass13device_kernelINS_4conv6kernel13ConvUniversalINS1_16ConvProblemShapeILNS1_8OperatorE0ELi2EEENS1_10collective14CollectiveConvINS1_47MainloopSm100TmaUmmaWarpSpecializedImplicitGemmILS5_0ELi24ELi2ELi1ELi2EN4cute5tupleIJNSA_1CILi1EEESD_SD_EEEEENSB_IJNSC_ILi128EEESG_NSB_IJNSC_ILi32EEEEEEEEENS_12float_e4m3_tESK_NSA_8TiledMMAINSA_8MMA_AtomIJNSA_10MMA_TraitsINSA_19SM100_MMA_F8F6F4_SSEJSK_SK_fSG_SG_NSA_17integral_constantINSA_4UMMA5MajorELSR_0EEESS_NSP_INSQ_7ScaleInELST_0EEESU_EEEEEENSA_6LayoutISE_NSB_IJNSC_ILi0EEESY_SY_EEEEENSB_IJNSA_10UnderscoreES11_S11_EEEEENS7_6detail27Sm100ImplicitGemmTileTraitsINSA_20SM90_TMA_LOAD_IM2COLENSA_14ComposedLayoutINSA_7SwizzleILi1ELi4ELi3EEENSA_18smem_ptr_flag_bitsILi8EEENSX_INSB_IJNSC_ILi8EEESH_EEENSB_IJSH_SD_EEEEEEEvEENS15_INSA_13SM90_TMA_LOADES1G_vEEEENS_8epilogue10collective18CollectiveEpilogueINS1L_23Sm100TmaWarpSpecializedILi2ELi2ELi64ELb0ELb0EEEJSJ_NSB_IJNSX_ISG_SD_EENSX_INSC_ILi64EEESD_EEEEESK_NSB_IJNSB_IJlllEEESD_SY_EEESK_S1V_NS1L_6fusion15FusionCallbacksIS1P_NS1W_17LinearCombinationISK_fSK_fLNS_15FloatRoundStyleE2EEESJ_S1T_JEEENSA_5SM1004TMEM4LOAD26SM100_TMEM_LOAD_32dp32b64xES16_NS17_INS18_ILi2ELi4ELi3EEES1B_NSX_INSB_IJS1C_S1R_EEENSB_IJS1R_SD_EEEEEEENSA_39AutoVectorizingCopyWithAssumedAlignmentILi128EEENSA_21SM90_TMA_STORE_IM2COLES2A_S2C_S2C_EEEvvEEEEvNT_6ParamsE,(.L_x_194 - _ZN7cutlass13device_kernelINS_4conv6kernel13ConvUniversalINS1_16ConvProblemShapeILNS1_8OperatorE0ELi2EEENS1_10collective14CollectiveConvINS1_47MainloopSm100TmaUmmaWarpSpecializedImplicitGemmILS5_0ELi24ELi2ELi1ELi2EN4cute5tupleIJNSA_1CILi1EEESD_SD_EEEEENSB_IJNSC_ILi128EEESG_NSB_IJNSC_ILi32EEEEEEEEENS_12float_e4m3_tESK_NSA_8TiledMMAINSA_8MMA_AtomIJNSA_10MMA_TraitsINSA_19SM100_MMA_F8F6F4_SSEJSK_SK_fSG_SG_NSA_17integral_constantINSA_4UMMA5MajorELSR_0EEESS_NSP_INSQ_7ScaleInELST_0EEESU_EEEEEENSA_6LayoutISE_NSB_IJNSC_ILi0EEESY_SY_EEEEENSB_IJNSA_10UnderscoreES11_S11_EEEEENS7_6detail27Sm100ImplicitGemmTileTraitsINSA_20SM90_TMA_LOAD_IM2COLENSA_14ComposedLayoutINSA_7SwizzleILi1ELi4ELi3EEENSA_18smem_ptr_flag_bitsILi8EEENSX_INSB_IJNSC_ILi8EEESH_EEENSB_IJSH_SD_EEEEEEEvEENS15_INSA_13SM90_TMA_LOADES1G_vEEEENS_8epilogue10collective18CollectiveEpilogueINS1L_23Sm100TmaWarpSpecializedILi2ELi2ELi64ELb0ELb0EEEJSJ_NSB_IJNSX_ISG_SD_EENSX_INSC_ILi64EEESD_EEEEESK_NSB_IJNSB_IJlllEEESD_SY_EEESK_S1V_NS1L_6fusion15FusionCallbacksIS1P_NS1W_17LinearCombinationISK_fSK_fLNS_15FloatRoundStyleE2EEESJ_S1T_JEEENSA_5SM1004TMEM4LOAD26SM100_TMEM_LOAD_32dp32b64xES16_NS17_INS18_ILi2ELi4ELi3EEES1B_NSX_INSB_IJS1C_S1R_EEENSB_IJS1R_SD_EEEEEEENSA_39AutoVectorizingCopyWithAssumedAlignmentILi128EEENSA_21SM90_TMA_STORE_IM2COLES2A_S2C_S2C_EEEvvEEEEvNT_6ParamsE)
        .other          _ZN7cutlass13device_kernelINS_4conv6kernel13ConvUniversalINS1_16ConvProblemShapeILNS1_8OperatorE0ELi2EEENS1_10collective14CollectiveConvINS1_47MainloopSm100TmaUmmaWarpSpecializedImplicitGemmILS5_0ELi24ELi2ELi1ELi2EN4cute5tupleIJNSA_1CILi1EEESD_SD_EEEEENSB_IJNSC_ILi128EEESG_NSB_IJNSC_ILi32EEEEEEEEENS_12float_e4m3_tESK_NSA_8TiledMMAINSA_8MMA_AtomIJNSA_10MMA_TraitsINSA_19SM100_MMA_F8F6F4_SSEJSK_SK_fSG_SG_NSA_17integral_constantINSA_4UMMA5MajorELSR_0EEESS_NSP_INSQ_7ScaleInELST_0EEESU_EEEEEENSA_6LayoutISE_NSB_IJNSC_ILi0EEESY_SY_EEEEENSB_IJNSA_10UnderscoreES11_S11_EEEEENS7_6detail27Sm100ImplicitGemmTileTraitsINSA_20SM90_TMA_LOAD_IM2COLENSA_14ComposedLayoutINSA_7SwizzleILi1ELi4ELi3EEENSA_18smem_ptr_flag_bitsILi8EEENSX_INSB_IJNSC_ILi8EEESH_EEENSB_IJSH_SD_EEEEEEEvEENS15_INSA_13SM90_TMA_LOADES1G_vEEEENS_8epilogue10collective18CollectiveEpilogueINS1L_23Sm100TmaWarpSpecializedILi2ELi2ELi64ELb0ELb0EEEJSJ_NSB_IJNSX_ISG_SD_EENSX_INSC_ILi64EEESD_EEEEESK_NSB_IJNSB_IJlllEEESD_SY_EEESK_S1V_NS1L_6fusion15FusionCallbacksIS1P_NS1W_17LinearCombinationISK_fSK_fLNS_15FloatRoundStyleE2EEESJ_S1T_JEEENSA_5SM1004TMEM4LOAD26SM100_TMEM_LOAD_32dp32b64xES16_NS17_INS18_ILi2ELi4ELi3EEES1B_NSX_INSB_IJS1C_S1R_EEENSB_IJS1R_SD_EEEEEEENSA_39AutoVectorizingCopyWithAssumedAlignmentILi128EEENSA_21SM90_TMA_STORE_IM2COLES2A_S2C_S2C_EEEvvEEEEvNT_6ParamsE,@"STO_CUDA_ENTRY STV_DEFAULT"
_ZN7cutlass13device_kernelINS_4conv6kernel13ConvUniversalINS1_16ConvProblemShapeILNS1_8OperatorE0ELi2EEENS1_10collective14CollectiveConvINS1_47MainloopSm100TmaUmmaWarpSpecializedImplicitGemmILS5_0ELi24ELi2ELi1ELi2EN4cute5tupleIJNSA_1CILi1EEESD_SD_EEEEENSB_IJNSC_ILi128EEESG_NSB_IJNSC_ILi32EEEEEEEEENS_12float_e4m3_tESK_NSA_8TiledMMAINSA_8MMA_AtomIJNSA_10MMA_TraitsINSA_19SM100_MMA_F8F6F4_SSEJSK_SK_fSG_SG_NSA_17integral_constantINSA_4UMMA5MajorELSR_0EEESS_NSP_INSQ_7ScaleInELST_0EEESU_EEEEEENSA_6LayoutISE_NSB_IJNSC_ILi0EEESY_SY_EEEEENSB_IJNSA_10UnderscoreES11_S11_EEEEENS7_6detail27Sm100ImplicitGemmTileTraitsINSA_20SM90_TMA_LOAD_IM2COLENSA_14ComposedLayoutINSA_7SwizzleILi1ELi4ELi3EEENSA_18smem_ptr_flag_bitsILi8EEENSX_INSB_IJNSC_ILi8EEESH_EEENSB_IJSH_SD_EEEEEEEvEENS15_INSA_13SM90_TMA_LOADES1G_vEEEENS_8epilogue10collective18CollectiveEpilogueINS1L_23Sm100TmaWarpSpecializedILi2ELi2ELi64ELb0ELb0EEEJSJ_NSB_IJNSX_ISG_SD_EENSX_INSC_ILi64EEESD_EEEEESK_NSB_IJNSB_IJlllEEESD_SY_EEESK_S1V_NS1L_6fusion15FusionCallbacksIS1P_NS1W_17LinearCombinationISK_fSK_fLNS_15FloatRoundStyleE2EEESJ_S1T_JEEENSA_5SM1004TMEM4LOAD26SM100_TMEM_LOAD_32dp32b64xES16_NS17_INS18_ILi2ELi4ELi3EEES1B_NSX_INSB_IJS1C_S1R_EEENSB_IJS1R_SD_EEEEEEENSA_39AutoVectorizingCopyWithAssumedAlignmentILi128EEENSA_21SM90_TMA_STORE_IM2COLES2A_S2C_S2C_EEEvvEEEEvNT_6ParamsE:
[----:B------:R-:W1:Y:S01]  /*0000*/  LDC R1, c[0x0][0x37c] ;  /* 0x0000df00ff017b82 */ /* 0x000e620000000800 */
[----:B------:R-:W2:Y:S01]  /*0010*/  S2R R186, SR_TID.X ;  /* 0x0000000000ba7919 */ /* 0x000ea20000002100 */
[----:B------:R-:W3:Y:S01]  /*0020*/  LDCU.64 UR4, c[0x0][0x890] ;  /* 0x00011200ff0477ac */ /* 0x000ee20008000a00 */
[----:B-1----:R-:W-:Y:S01]  /*0030*/  VIADD R1, R1, 0xfffffff8 ;  /* 0xfffffff801017836 */ /* 0x002fe20000000000 */
[----:B------:R-:W-:Y:S02]  /*0040*/  PRMT R177, RZ, 0x7610, R177 ;  /* 0x00007610ffb17816 */ /* 0x000fe400000000b1 */
[----:B------:R-:W-:Y:S01]  /*0050*/  ELECT P5, URZ, PT ;  /* 0x0000000000ff782f */ /* 0x000fe200038a0000 */
[----:B------:R-:W1:Y:S01]  /*0060*/  LDCU.64 UR48, c[0x0][0x358] ;  /* 0x00006b00ff3077ac */ /* 0x000e620008000a00 */
[----:B---3--:R-:W-:-:S04]  /*0070*/  UISETP.NE.U32.AND UP0, UPT, UR4, URZ, UPT ;  /* 0x000000ff0400728c */ /* 0x008fc8000bf05070 */
[----:B------:R-:W-:Y:S01]  /*0080*/  UISETP.NE.AND.EX UP0, UPT, UR5, URZ, UPT, UP0 ;  /* 0x000000ff0500728c */ /* 0x000fe2000bf05300 */
[----:B--2---:R-:W-:-:S05]  /*0090*/  SHF.R.U32.HI R189, RZ, 0x5, R186 ;  /* 0x00000005ffbd7819 */ /* 0x004fca00000116ba */
[----:B------:R-:W2:Y:S02]  /*00a0*/  SHFL.IDX PT, R0, R189, RZ, 0x1f ;  /* 0x00001fffbd007589 */ /* 0x000ea400000e0000 */
[----:B--2---:R-:W-:Y:S01]  /*00b0*/  R2UR UR8, R0 ;  /* 0x00000000000872ca */ /* 0x004fe200000e0000 */
[----:B-1----:R-:W-:-:S14]  /*00c0*/  BRA.U UP0, `(.L_x_0) ;  /* 0x00000001002c7547 */ /* 0x002fdc000b800000 */
[----:B------:R-:W1:Y:S02]  /*00d0*/  LDCU.64 UR6, c[0x0][0x888] ;  /* 0x00011100ff0677ac */ /* 0x000e640008000a00 */
[----:B-1----:R-:W-:-:S04]  /*00e0*/  UISETP.NE.U32.AND UP0, UPT, UR6, URZ, UPT ;  /* 0x000000ff0600728c */ /* 0x002fc8000bf05070 */
[----:B------:R-:W-:-:S09]  /*00f0*/  UISETP.NE.AND.EX UP0, UPT, UR7, URZ, UPT, UP0 ;  /* 0x000000ff0700728c */ /* 0x000fd2000bf05300 */
[----:B------:R-:W-:Y:S05]  /*0100*/  BRA.U !UP0, `(.L_x_1) ;  /* 0x0000000108107547 */ /* 0x000fea000b800000 */
[----:B------:R-:W1:Y:S02]  /*0110*/  LDC.64 R2, c[0x0][0x888] ;  /* 0x00022200ff027b82 */ /* 0x000e640000000a00 */
[----:B-1----:R1:W5:Y:S01]  /*0120*/  LDG.E R81, desc[UR48][R2.64] ;  /* 0x0000003002517981 */ /* 0x002362000c1e1900 */
[----:B------:R-:W-:Y:S01]  /*0130*/  HFMA2 R177, -RZ, RZ, 0, 5.9604644775390625e-08 ;  /* 0x00000001ffb17431 */ /* 0x000fe200000001ff */
[----:B------:R-:W-:Y:S05]  /*0140*/  BRA `(.L_x_0) ;  /* 0x00000000000c7947 */ /* 0x000fea0003800000 */
.L_x_1:
[----:B------:R-:W1:Y:S01]  /*0150*/  LDCU UR6, c[0x0][0x880] ;  /* 0x00011000ff0677ac */ /* 0x000e620008000800 */
[----:B------:R-:W-:Y:S01]  /*0160*/  HFMA2 R177, -RZ, RZ, 0, 5.9604644775390625e-08 ;  /* 0x00000001ffb17431 */ /* 0x000fe200000001ff */
[----:B-1----:R-:W-:-:S07]  /*0170*/  MOV R81, UR6 ;  /* 0x0000000600517c02 */ /* 0x002fce0008000f00 */
.L_x_0:
[----:B------:R-:W2:Y:S02]  /*0180*/  LDCU.64 UR6, c[0x0][0x8b0] ;  /* 0x00011600ff0677ac */ /* 0x000ea40008000a00 */
[----:B--2---:R-:W-:-:S04]  /*0190*/  UISETP.NE.U32.AND UP0, UPT, UR6, URZ, UPT ;  /* 0x000000ff0600728c */ /* 0x004fc8000bf05070 */
[----:B------:R-:W-:-:S09]  /*01a0*/  UISETP.NE.AND.EX UP0, UPT, UR7, URZ, UPT, UP0 ;  /* 0x000000ff0700728c */ /* 0x000fd2000bf05300 */
[----:B------:R-:W-:Y:S05]  /*01b0*/  BRA.U UP0, `(.L_x_2) ;  /* 0x0000000100247547 */ /* 0x000fea000b800000 */
[----:B------:R-:W2:Y:S02]  /*01c0*/  LDCU.64 UR6, c[0x0][0x8a8] ;  /* 0x00011500ff0677ac */ /* 0x000ea40008000a00 */
[----:B--2---:R-:W-:-:S04]  /*01d0*/  UISETP.NE.U32.AND UP0, UPT, UR6, URZ, UPT ;  /* 0x000000ff0600728c */ /* 0x004fc8000bf05070 */
[----:B------:R-:W-:-:S09]  /*01e0*/  UISETP.NE.AND.EX UP0, UPT, UR7, URZ, UPT, UP0 ;  /* 0x000000ff0700728c */ /* 0x000fd2000bf05300 */
[----:B------:R-:W-:Y:S05]  /*01f0*/  BRA.U !UP0, `(.L_x_3) ;  /* 0x00000001080c7547 */ /* 0x000fea000b800000 */
[----:B-1----:R-:W1:Y:S02]  /*0200*/  LDC.64 R2, c[0x0][0x8a8] ;  /* 0x00022a00ff027b82 */ /* 0x002e640000000a00 */
[----:B-1----:R2:W5:Y:S01]  /*0210*/  LDG.E R79, desc[UR48][R2.64] ;  /* 0x00000030024f7981 */ /* 0x002562000c1e1900 */
[----:B------:R-:W-:Y:S05]  /*0220*/  BRA `(.L_x_2) ;  /* 0x0000000000087947 */ /* 0x000fea0003800000 */
.L_x_3:
[----:B------:R-:W2:Y:S02]  /*0230*/  LDCU UR6, c[0x0][0x8a0] ;  /* 0x00011400ff0677ac */ /* 0x000ea40008000800 */
[----:B--2---:R-:W-:Y:S02]  /*0240*/  MOV R79, UR6 ;  /* 0x00000006004f7c02 */ /* 0x004fe40008000f00 */
.L_x_2:
[----:B------:R-:W-:Y:S01]  /*0250*/  IMAD.U32 R0, RZ, RZ, UR8 ;  /* 0x00000008ff007e24 */ /* 0x000fe2000f8e00ff */
[----:B------:R-:W-:Y:S04]  /*0260*/  BSSY.RECONVERGENT B0, `(.L_x_4) ;  /* 0x000000c000007945 */ /* 0x000fe80003800200 */
[C---:B------:R-:W-:Y:S02]  /*0270*/  ISETP.NE.OR P1, PT, R0.reuse, 0x1, !P5 ;  /* 0x000000010000780c */ /* 0x040fe40006f25670 */
[----:B------:R-:W-:-:S11]  /*0280*/  ISETP.NE.OR P0, PT, R0, 0x3, !P5 ;  /* 0x000000030000780c */ /* 0x000fd60006f05670 */
[----:B------:R-:W-:Y:S05]  /*0290*/  @P1 BRA `(.L_x_5) ;  /* 0x0000000000201947 */ /* 0x000fea0003800000 */
[----:B------:R-:W3:Y:S02]  /*02a0*/  LDCU.64 UR6, c[0x0][0x348] ;  /* 0x00006900ff0677ac */ /* 0x000ee40008000a00 */
[----:B---3--:R-:W-:Y:S02]  /*02b0*/  UIADD3 UR10, UP1, UPT, UR6, 0x80, URZ ;  /* 0x00000080060a7890 */ /* 0x008fe4000ff3e0ff */
[----:B------:R-:W-:Y:S02]  /*02c0*/  UIADD3 UR6, UP0, UPT, UR6, 0x180, URZ ;  /* 0x0000018006067890 */ /* 0x000fe4000ff1e0ff */
[----:B------:R-:W-:Y:S02]  /*02d0*/  UIADD3.X UR11, UPT, UPT, URZ, UR7, URZ, UP1, !UPT ;  /* 0x00000007ff0b7290 */ /* 0x000fe40008ffe4ff */
[----:B------:R-:W-:-:S07]  /*02e0*/  UIADD3.X UR7, UPT, UPT, URZ, UR7, URZ, UP0, !UPT ;  /* 0x00000007ff077290 */ /* 0x000fce00087fe4ff */
[----:B------:R3:W-:Y:S02]  /*02f0*/  UTMACCTL.PF [UR10] ;  /* 0x000000000a0079b9 */ /* 0x0007e40008040000 */
[----:B------:R3:W-:Y:S02]  /*0300*/  UTMACCTL.PF [UR6] ;  /* 0x00000000060079b9 */ /* 0x0007e40008040000 */
[----:B---3--:R-:W-:Y:S01]  /*0310*/  NOP ;  /* 0x0000000000007918 */ /* 0x008fe20000000000 */
.L_x_5:
[----:B------:R-:W-:Y:S05]  /*0320*/  BSYNC.RECONVERGENT B0 ;  /* 0x0000000000007941 */ /* 0x000fea0003800200 */
.L_x_4:
[----:B------:R-:W-:Y:S04]  /*0330*/  BSSY.RECONVERGENT B0, `(.L_x_6) ;  /* 0x000000a000007945 */ /* 0x000fe80003800200 */
        /* <DEDUP_REMOVED lines=9> */
.L_x_7:
[----:B------:R-:W-:Y:S05]  /*03d0*/  BSYNC.RECONVERGENT B0 ;  /* 0x0000000000007941 */ /* 0x000fea0003800200 */
.L_x_6:
[----:B------:R-:W3:Y:S01]  /*03e0*/  LDCU.64 UR6, c[0x0][0x888] ;  /* 0x00011100ff0677ac */ /* 0x000ee20008000a00 */
[----:B------:R-:W-:Y:S02]  /*03f0*/  UISETP.EQ.U32.AND UP1, UPT, UR4, URZ, UPT ;  /* 0x000000ff0400728c */ /* 0x000fe4000bf22070 */
[----:B------:R-:W-:Y:S02]  /*0400*/  UPLOP3.LUT UP2, UPT, UPT, UPT, UPT, 0x80, 0x8 ;  /* 0x000000000008789c */ /* 0x000fe40003f4f070 */
[----:B---3--:R-:W-:-:S04]  /*0410*/  UISETP.NE.U32.AND UP0, UPT, UR6, URZ, UPT ;  /* 0x000000ff0600728c */ /* 0x008fc8000bf05070 */
[----:B------:R-:W-:-:S04]  /*0420*/  UISETP.NE.AND.EX UP0, UPT, UR7, URZ, UPT, UP0 ;  /* 0x000000ff0700728c */ /* 0x000fc8000bf05300 */
[----:B------:R-:W-:-:S04]  /*0430*/  UISETP.EQ.OR.EX UP3, UPT, UR5, URZ, !UP0, UP1 ;  /* 0x000000ff0500728c */ /* 0x000fc8000c762710 */
[----:B------:R-:W-:-:S05]  /*0440*/  UP2UR UR53, UPR, URZ, 0x8 ;  /* 0x00000008ff357883 */ /* 0x000fca0008000000 */
[----:B------:R-:W-:Y:S07]  /*0450*/  BRA.U !UP3, `(.L_x_8) ;  /* 0x000000010b207547 */ /* 0x000fee000b800000 */
[----:B------:R-:W-:Y:S01]  /*0460*/  UISETP.NE.U32.AND UP2, UPT, UR4, URZ, UPT ;  /* 0x000000ff0400728c */ /* 0x000fe2000bf45070 */
[----:B-----5:R-:W-:Y:S01]  /*0470*/  FSETP.NEU.AND P0, PT, R81, RZ, PT ;  /* 0x000000ff5100720b */ /* 0x020fe20003f0d000 */
[----:B------:R-:W-:Y:S02]  /*0480*/  USEL UR4, URZ, 0xffffffff, UP0 ;  /* 0xffffffffff047887 */ /* 0x000fe40008000000 */
[----:B------:R-:W-:-:S10]  /*0490*/  UISETP.NE.AND.EX UP2, UPT, UR5, URZ, UPT, UP2 ;  /* 0x000000ff0500728c */ /* 0x000fd4000bf45320 */
[----:B------:R-:W-:Y:S01]  /*04a0*/  VOTEU.ANY UP1, P0 ;  /* 0x0000000000ff7886 */ /* 0x000fe20000020100 */
[----:B------:R-:W-:-:S04]  /*04b0*/  @!UP2 USEL UR4, URZ, 0xffffffff, UP1 ;  /* 0xffffffffff04a887 */ /* 0x000fc80008800000 */
[----:B------:R-:W-:-:S04]  /*04c0*/  ULOP3.LUT UR4, UR4, 0x1, URZ, 0xc0, !UPT ;  /* 0x0000000104047892 */ /* 0x000fc8000f8ec0ff */
[----:B------:R-:W-:-:S11]  /*04d0*/  UISETP.NE.U32.AND UP2, UPT, UR4, 0x1, UPT ;  /* 0x000000010400788c */ /* 0x000fd6000bf45070 */
.L_x_8:
[----:B-12---:R-:W1:Y:S01]  /*04e0*/  SHFL.IDX PT, R2, R189, RZ, 0x1f ;  /* 0x00001fffbd027589 */ /* 0x006e6200000e0000 */
[----:B------:R-:W-:-:S04]  /*04f0*/  UISETP.NE.AND UP1, UPT, UR8, 0x2, UPT ;  /* 0x000000020800788c */ /* 0x000fc8000bf25270 */
[----:B------:R-:W-:Y:S01]  /*0500*/  USEL UR6, URZ, 0x1, UP1 ;  /* 0x00000001ff067887 */ /* 0x000fe20008800000 */
[----:B-1----:R-:W-:-:S13]  /*0510*/  ISETP.NE.AND P0, PT, R2, RZ, PT ;  /* 0x000000ff0200720c */ /* 0x002fda0003f05270 */
[----:B------:R-:W-:Y:S05]  /*0520*/  @P0 BRA `(.L_x_9) ;  /* 0x0000000000f40947 */ /* 0x000fea0003800000 */
[----:B------:R-:W-:Y:S01]  /*0530*/  ELECT P0, URZ, PT ;  /* 0x0000000000ff782f */ /* 0x000fe20003800000 */
[----:B------:R-:W-:-:S12]  /*0540*/  BSSY.RECONVERGENT B0, `(.L_x_9) ;  /* 0x000003b000007945 */ /* 0x000fd80003800200 */
[----:B------:R-:W-:Y:S05]  /*0550*/  @!P0 BRA `(.L_x_10) ;  /* 0x0000000000e48947 */ /* 0x000fea0003800000 */
[----:B------:R-:W1:Y:S01]  /*0560*/  S2UR UR5, SR_CgaCtaId ;  /* 0x00000000000579c3 */ /* 0x000e620000008800 */
[----:B------:R-:W-:Y:S01]  /*0570*/  UMOV UR7, 0x400 ;  /* 0x0000040000077882 */ /* 0x000fe20000000000 */
[----:B------:R-:W-:Y:S02]  /*0580*/  UMOV UR4, 0x1 ;  /* 0x0000000100047882 */ /* 0x000fe40000000000 */
[----:B------:R-:W-:-:S04]  /*0590*/  UIADD3 UR10, UPT, UPT, -UR4, 0x100000, URZ ;  /* 0x00100000040a7890 */ /* 0x000fc8000fffe1ff */
[----:B------:R-:W-:Y:S02]  /*05a0*/  USHF.L.U32 UR11, UR10, 0xb, URZ ;  /* 0x0000000b0a0b7899 */ /* 0x000fe400080006ff */
[----:B------:R-:W-:Y:S02]  /*05b0*/  USHF.L.U32 UR10, UR10, 0x1, URZ ;  /* 0x000000010a0a7899 */ /* 0x000fe400080006ff */
[----:B-1----:R-:W-:Y:S01]  /*05c0*/  ULEA UR5, UR5, UR7, 0x18 ;  /* 0x0000000705057291 */ /* 0x002fe2000f8ec0ff */
[----:B------:R-:W1:Y:S11]  /*05d0*/  FENCE.VIEW.ASYNC.S ;  /* 0x00000000000073c6 */ /* 0x000e760000000000 */
[----:B-1----:R1:W2:Y:S01]  /*05e0*/  SYNCS.EXCH.64 URZ, [UR5], UR10 ;  /* 0x0000000a05ff75b2 */ /* 0x0022a20008000100 */
[----:B------:R1:W3:Y:S01]  /*05f0*/  SYNCS.EXCH.64 URZ, [UR5+0xc0], UR10 ;  /* 0x0000c00a05ff75b2 */ /* 0x0002e20008000100 */
[----:B------:R1:W4:Y:S01]  /*0600*/  SYNCS.EXCH.64 URZ, [UR5+0x8], UR10 ;  /* 0x0000080a05ff75b2 */ /* 0x0003220008000100 */
[----:B------:R1:W1:Y:S01]  /*0610*/  SYNCS.EXCH.64 URZ, [UR5+0xc8], UR10 ;  /* 0x0000c80a05ff75b2 */ /* 0x0002620008000100 */
        /* <DEDUP_REMOVED lines=44> */
[----:B--234-:R-:W-:Y:S01]  /*08e0*/  NOP ;  /* 0x0000000000007918 */ /* 0x01cfe20000000000 */
.L_x_10:
[----:B-1----:R-:W-:Y:S05]  /*08f0*/  BSYNC.RECONVERGENT B0 ;  /* 0x0000000000007941 */ /* 0x002fea0003800200 */
.L_x_9:
[----:B------:R-:W1:Y:S01]  /*0900*/  SHFL.IDX PT, R2, R189, RZ, 0x1f ;  /* 0x00001fffbd027589 */ /* 0x000e6200000e0000 */
[----:B------:R-:W-:Y:S01]  /*0910*/  NOP ;  /* 0x0000000000007918 */ /* 0x000fe20000000000 */
[----:B-1----:R-:W-:-:S13]  /*0920*/  ISETP.NE.AND P0, PT, R2, 0x1, PT ;  /* 0x000000010200780c */ /* 0x002fda0003f05270 */
[----:B------:R-:W-:Y:S05]  /*0930*/  @P0 BRA `(.L_x_11) ;  /* 0x0000000000480947 */ /* 0x000fea0003800000 */
[----:B------:R-:W1:Y:S01]  /*0940*/  S2UR UR7, SR_CgaCtaId ;  /* 0x00000000000779c3 */ /* 0x000e620000008800 */
[----:B------:R-:W-:Y:S01]  /*0950*/  UMOV UR9, 0x400 ;  /* 0x0000040000097882 */ /* 0x000fe20000000000 */
[----:B------:R-:W-:Y:S01]  /*0960*/  UMOV UR5, 0x20 ;  /* 0x0000002000057882 */ /* 0x000fe20000000000 */
[----:B------:R-:W-:Y:S01]  /*0970*/  UMOV UR4, 0x80 ;  /* 0x0000008000047882 */ /* 0x000fe20000000000 */
[----:B------:R-:W-:-:S04]  /*0980*/  UIADD3 UR10, UPT, UPT, -UR5, 0x100000, URZ ;  /* 0x00100000050a7890 */ /* 0x000fc8000fffe1ff */
[----:B------:R-:W-:Y:S02]  /*0990*/  USHF.L.U32 UR11, UR10, 0xb, URZ ;  /* 0x0000000b0a0b7899 */ /* 0x000fe400080006ff */
[----:B------:R-:W-:Y:S02]  /*09a0*/  USHF.L.U32 UR10, UR10, 0x1, URZ ;  /* 0x000000010a0a7899 */ /* 0x000fe400080006ff */
[----:B------:R-:W-:-:S04]  /*09b0*/  UIADD3 UR4, UPT, UPT, -UR4, 0x100000, URZ ;  /* 0x0010000004047890 */ /* 0x000fc8000fffe1ff */
[----:B------:R-:W-:Y:S02]  /*09c0*/  USHF.L.U32 UR5, UR4, 0xb, URZ ;  /* 0x0000000b04057899 */ /* 0x000fe400080006ff */
[----:B------:R-:W-:Y:S01]  /*09d0*/  USHF.L.U32 UR4, UR4, 0x1, URZ ;  /* 0x0000000104047899 */ /* 0x000fe200080006ff */
[----:B------:R-:W-:Y:S01]  /*09e0*/  ELECT P0, URZ, PT ;  /* 0x0000000000ff782f */ /* 0x000fe20003800000 */
[----:B-1----:R-:W-:Y:S01]  /*09f0*/  ULEA UR7, UR7, UR9, 0x18 ;  /* 0x0000000907077291 */ /* 0x002fe2000f8ec0ff */
[----:B------:R-:W1:Y:S11]  /*0a00*/  FENCE.VIEW.ASYNC.S ;  /* 0x00000000000073c6 */ /* 0x000e760000000000 */
[----:B-1----:R1:W2:Y:S01]  /*0a10*/  SYNCS.EXCH.64 URZ, [UR7+0x180], UR10 ;  /* 0x0001800a07ff75b2 */ /* 0x0022a20008000100 */
[----:B------:R1:W3:Y:S01]  /*0a20*/  SYNCS.EXCH.64 URZ, [UR7+0x190], UR4 ;  /* 0x0001900407ff75b2 */ /* 0x0002e20008000100 */
[----:B------:R1:W4:Y:S01]  /*0a30*/  SYNCS.EXCH.64 URZ, [UR7+0x188], UR10 ;  /* 0x0001880a07ff75b2 */ /* 0x0003220008000100 */
[----:B------:R1:W1:Y:S01]  /*0a40*/  SYNCS.EXCH.64 URZ, [UR7+0x198], UR4 ;  /* 0x0001980407ff75b2 */ /* 0x0002620008000100 */
[----:B------:R-:W-:Y:S01]  /*0a50*/  NOP ;  /* 0x0000000000007918 */ /* 0x000fe20000000000 */
.L_x_11:
[----:B------:R-:W2:Y:S01]  /*0a60*/  SHFL.IDX PT, R2, R189, RZ, 0x1f ;  /* 0x00001fffbd027589 */ /* 0x000ea200000e0000 */
[----:B------:R-:W-:Y:S01]  /*0a70*/  NOP ;  /* 0x0000000000007918 */ /* 0x000fe20000000000 */
[----:B--2---:R-:W-:-:S13]  /*0a80*/  ISETP.NE.AND P0, PT, R2, 0x3, PT ;  /* 0x000000030200780c */ /* 0x004fda0003f05270 */
[----:B------:R-:W-:Y:S05]  /*0a90*/  @P0 BRA `(.L_x_12) ;  /* 0x0000000000300947 */ /* 0x000fea0003800000 */
[----:B-1----:R-:W1:Y:S01]  /*0aa0*/  S2UR UR5, SR_CgaCtaId ;  /* 0x00000000000579c3 */ /* 0x002e620000008800 */
[----:B------:R-:W-:Y:S01]  /*0ab0*/  UMOV UR7, 0x400 ;  /* 0x0000040000077882 */ /* 0x000fe20000000000 */
[----:B------:R-:W-:Y:S01]  /*0ac0*/  UMOV UR4, 0x20 ;  /* 0x0000002000047882 */ /* 0x000fe20000000000 */
[----:B------:R-:W-:Y:S01]  /*0ad0*/  ELECT P0, URZ, PT ;  /* 0x0000000000ff782f */ /* 0x000fe20003800000 */
[----:B------:R-:W-:-:S04]  /*0ae0*/  UIADD3 UR10, UPT, UPT, -UR4, 0x100000, URZ ;  /* 0x00100000040a7890 */ /* 0x000fc8000fffe1ff */
[----:B------:R-:W-:Y:S02]  /*0af0*/  USHF.L.U32 UR11, UR10, 0xb, URZ ;  /* 0x0000000b0a0b7899 */ /* 0x000fe400080006ff */
[----:B------:R-:W-:Y:S02]  /*0b00*/  USHF.L.U32 UR10, UR10, 0x1, URZ ;  /* 0x000000010a0a7899 */ /* 0x000fe400080006ff */
[----:B-1----:R-:W-:Y:S01]  /*0b10*/  ULEA UR5, UR5, UR7, 0x18 ;  /* 0x0000000705057291 */ /* 0x002fe2000f8ec0ff */
[----:B------:R-:W1:Y:S11]  /*0b20*/  FENCE.VIEW.ASYNC.S ;  /* 0x00000000000073c6 */ /* 0x000e760000000000 */
[----:B-1----:R2:W1:Y:S01]  /*0b30*/  SYNCS.EXCH.64 URZ, [UR5+0x1a0], UR10 ;  /* 0x0001a00a05ff75b2 */ /* 0x0024620008000100 */
[----:B------:R2:W1:Y:S02]  /*0b40*/  SYNCS.EXCH.64 URZ, [UR5+0x1a8], UR10 ;  /* 0x0001a80a05ff75b2 */ /* 0x0004640008000100 */
[----:B--2---:R-:W-:Y:S01]  /*0b50*/  NOP ;  /* 0x0000000000007918 */ /* 0x004fe20000000000 */
.L_x_12:
[----:B------:R-:W2:Y:S01]  /*0b60*/  SHFL.IDX PT, R2, R189, RZ, 0x1f ;  /* 0x00001fffbd027589 */ /* 0x000ea200000e0000 */
[----:B------:R-:W-:Y:S01]  /*0b70*/  NOP ;  /* 0x0000000000007918 */ /* 0x000fe20000000000 */
[----:B--2---:R-:W-:-:S13]  /*0b80*/  ISETP.NE.AND P0, PT, R2, 0x4, PT ;  /* 0x000000040200780c */ /* 0x004fda0003f05270 */
[----:B------:R-:W-:Y:S05]  /*0b90*/  @P0 BRA `(.L_x_13) ;  /* 0x0000000000440947 */ /* 0x000fea0003800000 */
[----:B-1----:R-:W1:Y:S01]  /*0ba0*/  S2UR UR5, SR_CgaCtaId ;  /* 0x00000000000579c3 */ /* 0x002e620000008800 */
[----:B------:R-:W-:Y:S01]  /*0bb0*/  UMOV UR9, 0x100 ;  /* 0x0000010000097882 */ /* 0x000fe20000000000 */
[----:B------:R-:W-:Y:S01]  /*0bc0*/  UMOV UR7, 0x400 ;  /* 0x0000040000077882 */ /* 0x000fe20000000000 */
[----:B------:R-:W-:Y:S01]  /*0bd0*/  USEL UR9, UR9, 0xe0, UP2 ;  /* 0x000000e009097887 */ /* 0x000fe20009000000 */
[----:B------:R-:W-:Y:S01]  /*0be0*/  UMOV UR4, 0x1 ;  /* 0x0000000100047882 */ /* 0x000fe20000000000 */
[----:B------:R-:W-:Y:S01]  /*0bf0*/  ELECT P0, URZ, PT ;  /* 0x0000000000ff782f */ /* 0x000fe20003800000 */
[----:B------:R-:W-:-:S04]  /*0c00*/  UIADD3 UR10, UPT, UPT, -UR4, 0x100000, URZ ;  /* 0x00100000040a7890 */ /* 0x000fc8000fffe1ff */
[----:B------:R-:W-:Y:S02]  /*0c10*/  USHF.L.U32 UR11, UR10, 0xb, URZ ;  /* 0x0000000b0a0b7899 */ /* 0x000fe400080006ff */
[----:B------:R-:W-:Y:S02]  /*0c20*/  USHF.L.U32 UR10, UR10, 0x1, URZ ;  /* 0x000000010a0a7899 */ /* 0x000fe400080006ff */
        /* <DEDUP_REMOVED lines=8> */
.L_x_13:
[----:B------:R-:W2:Y:S01]  /*0cb0*/  SHFL.IDX PT, R2, R189, RZ, 0x1f ;  /* 0x00001fffbd027589 */ /* 0x000ea200000e0000 */
[----:B------:R-:W-:Y:S01]  /*0cc0*/  NOP ;  /* 0x0000000000007918 */ /* 0x000fe20000000000 */
[----:B--2---:R-:W-:-:S13]  /*0cd0*/  ISETP.NE.AND P0, PT, R2, 0x5, PT ;  /* 0x000000050200780c */ /* 0x004fda0003f05270 */
[----:B------:R-:W-:Y:S05]  /*0ce0*/  @P0 BRA `(.L_x_14) ;  /* 0x0000000000480947 */ /* 0x000fea0003800000 */
[----:B-1----:R-:W1:Y:S01]  /*0cf0*/  S2UR UR7, SR_CgaCtaId ;  /* 0x00000000000779c3 */ /* 0x002e620000008800 */
        /* <DEDUP_REMOVED lines=12> */
[----:B-1----:R2:W1:Y:S01]  /*0dc0*/  SYNCS.EXCH.64 URZ, [UR7+0x1c0], UR10 ;  /* 0x0001c00a07ff75b2 */ /* 0x0024620008000100 */
[----:B------:R2:W1:Y:S01]  /*0dd0*/  SYNCS.EXCH.64 URZ, [UR7+0x1d0], UR4 ;  /* 0x0001d00407ff75b2 */ /* 0x0004620008000100 */
[----:B------:R2:W1:Y:S01]  /*0de0*/  SYNCS.EXCH.64 URZ, [UR7+0x1c8], UR10 ;  /* 0x0001c80a07ff75b2 */ /* 0x0004620008000100 */
[----:B------:R2:W1:Y:S02]  /*0df0*/  SYNCS.EXCH.64 URZ, [UR7+0x1d8], UR4 ;  /* 0x0001d80407ff75b2 */ /* 0x0004640008000100 */
[----:B--2---:R-:W-:Y:S01]  /*0e00*/  NOP ;  /* 0x0000000000007918 */ /* 0x004fe20000000000 */
.L_x_14:
[----:B-1----:R-:W1:Y:S01]  /*0e10*/  S2UR UR5, SR_CTAID.X ;  /* 0x00000000000579c3 */ /* 0x002e620000002500 */
[----:B------:R-:W-:-:S05]  /*0e20*/  CS2R.32 R176, SR_CgaSize ;  /* 0x0000000000b07805 */ /* 0x000fca0000008a00 */
[----:B------:R-:W-:-:S05]  /*0e30*/  IMAD R176, R176, -0xa0, RZ ;  /* 0xffffff60b0b07824 */ /* 0x000fca00078e02ff */
[----:B------:R-:W-:-:S14]  /*0e40*/  R2UR UR9, R176 ;  /* 0x00000000b00972ca */ /* 0x000fdc00000e0000 */
[----:B------:R-:W2:Y:S01]  /*0e50*/  LDCU UR9, c[0x0][UR9+0x2b0] ;  /* 0x00005600090977ac */ /* 0x000ea20008000800 */
[----:B------:R-:W-:Y:S01]  /*0e60*/  NOP ;  /* 0x0000000000007918 */ /* 0x000fe20000000000 */
[----:B------:R-:W-:-:S05]  /*0e70*/  CS2R.32 R176, SR_CgaSize ;  /* 0x0000000000b07805 */ /* 0x000fca0000008a00 */
[----:B------:R-:W-:-:S05]  /*0e80*/  IMAD R176, R176, -0xa0, RZ ;  /* 0xffffff60b0b07824 */ /* 0x000fca00078e02ff */
[----:B------:R-:W-:-:S14]  /*0e90*/  R2UR UR7, R176 ;  /* 0x00000000b00772ca */ /* 0x000fdc00000e0000 */
[----:B------:R-:W3:Y:S01]  /*0ea0*/  LDCU UR7, c[0x0][UR7+0x2b4] ;  /* 0x00005680070777ac */ /* 0x000ee20008000800 */
[----:B------:R-:W4:Y:S08]  /*0eb0*/  S2UR UR4, SR_CTAID.Y ;  /* 0x00000000000479c3 */ /* 0x000f300000002600 */
[----:B------:R-:W3:Y:S01]  /*0ec0*/  LDC R9, c[0x0][0xb24] ;  /* 0x0002c900ff097b82 */ /* 0x000ee20000000800 */
[----:B-1----:R-:W-:-:S02]  /*0ed0*/  I2FP.F32.U32 R5, UR5 ;  /* 0x0000000500057c45 */ /* 0x002fc40008201000 */
[----:B------:R-:W-:-:S05]  /*0ee0*/  CS2R.32 R3, SR_CgaSize ;  /* 0x0000000000037805 */ /* 0x000fca0000008a00 */
[----:B------:R-:W-:-:S06]  /*0ef0*/  IMAD R3, R3, -0xa0, RZ ;  /* 0xffffff6003037824 */ /* 0x000fcc00078e02ff */
[----:B------:R-:W1:Y:S01]  /*0f00*/  LDC R3, c[0x0][R3+0x2a0] ;  /* 0x0000a80003037b82 */ /* 0x000e620000000800 */
[----:B------:R-:W-:Y:S01]  /*0f10*/  MOV R19, UR5 ;  /* 0x0000000500137c02 */ /* 0x000fe20008000f00 */
[----:B--2---:R-:W-:Y:S01]  /*0f20*/  FMUL R5, R5, UR9 ;  /* 0x0000000905057c20 */ /* 0x004fe20008400000 */
[----:B----4-:R-:W-:Y:S02]  /*0f30*/  I2FP.F32.U32 R4, UR4 ;  /* 0x0000000400047c45 */ /* 0x010fe40008201000 */
[----:B------:R-:W-:-:S05]  /*0f40*/  CS2R.32 R2, SR_CgaSize ;  /* 0x0000000000027805 */ /* 0x000fca0000008a00 */
[----:B------:R-:W-:-:S06]  /*0f50*/  IMAD R2, R2, -0xa0, RZ ;  /* 0xffffff6002027824 */ /* 0x000fcc00078e02ff */
[----:B------:R-:W2:Y:S01]  /*0f60*/  LDC R2, c[0x0][R2+0x2a4] ;  /* 0x0000a90002027b82 */ /* 0x000ea20000000800 */
[----:B------:R-:W4:Y:S01]  /*0f70*/  F2I.U32.TRUNC.NTZ R176, R5 ;  /* 0x0000000500b07305 */ /* 0x000f22000020f000 */
[----:B------:R-:W-:Y:S01]  /*0f80*/  MOV R16, UR4 ;  /* 0x0000000400107c02 */ /* 0x000fe20008000f00 */
[----:B---3--:R-:W-:-:S05]  /*0f90*/  FMUL R4, R4, UR7 ;  /* 0x0000000704047c20 */ /* 0x008fca0008400000 */
[----:B------:R-:W-:Y:S01]  /*0fa0*/  BAR.SYNC.DEFER_BLOCKING 0x0 ;  /* 0x0000000000007b1d */ /* 0x000fe20000010000 */
[----:B------:R-:W-:-:S05]  /*0fb0*/  ISETP.GE.AND P0, PT, R9, 0x1, PT ;  /* 0x000000010900780c */ /* 0x000fca0003f06270 */
[----:B------:R-:W3:Y:S02]  /*0fc0*/  F2I.U32.TRUNC.NTZ R145, R4 ;  /* 0x0000000400917305 */ /* 0x000ee4000020f000 */
[----:B------:R-:W2:Y:S01]  /*0fd0*/  S2UR UR56, SR_CTAID.Z ;  /* 0x00000000003879c3 */ /* 0x000ea20000002700 */
[----:B----4-:R-:W-:-:S05]  /*0fe0*/  IADD3 R176, PT, PT, -R176, RZ, RZ ;  /* 0x000000ffb0b07210 */ /* 0x010fca0007ffe1ff */
[----:B-1----:R-:W-:Y:S01]  /*0ff0*/  IMAD R176, R3, R176, UR5 ;  /* 0x0000000503b07e24 */ /* 0x002fe2000f8e02b0 */
[----:B---3--:R-:W-:-:S05]  /*1000*/  IADD3 R145, PT, PT, -R145, RZ, RZ ;  /* 0x000000ff91917210 */ /* 0x008fca0007ffe1ff */
[----:B--2---:R-:W-:Y:S01]  /*1010*/  IMAD R145, R2, R145, UR4 ;  /* 0x0000000402917e24 */ /* 0x004fe2000f8e0291 */
[----:B------:R-:W-:Y:S06]  /*1020*/  @!P0 BRA `(.L_x_15) ;  /* 0x0000000000b88947 */ /* 0x000fec0003800000 */
[----:B------:R-:W1:Y:S01]  /*1030*/  LDC.64 R4, c[0x0][0xb18] ;  /* 0x0002c600ff047b82 */ /* 0x000e620000000a00 */
[----:B------:R-:W-:-:S07]  /*1040*/  ISETP.NE.AND P0, PT, R9, 0x1, PT ;  /* 0x000000010900780c */ /* 0x000fce0003f05270 */
[----:B------:R-:W2:Y:S08]  /*1050*/  LDC R10, c[0x0][0xb0c] ;  /* 0x0002c300ff0a7b82 */ /* 0x000eb00000000800 */
[----:B------:R-:W3:Y:S08]  /*1060*/  LDC R11, c[0x0][0x370] ;  /* 0x0000dc00ff0b7b82 */ /* 0x000ef00000000800 */
[----:B------:R-:W4:Y:S01]  /*1070*/  LDC R12, c[0x0][0x374] ;  /* 0x0000dd00ff0c7b82 */ /* 0x000f220000000800 */
[----:B-1----:R-:W-:-:S07]  /*1080*/  ISETP.NE.AND P1, PT, R4, 0x1, PT ;  /* 0x000000010400780c */ /* 0x002fce0003f25270 */
[----:B------:R-:W3:Y:S01]  /*1090*/  LDC.64 R6, c[0x0][0xb10] ;  /* 0x0002c400ff067b82 */ /* 0x000ee20000000a00 */
[----:B--2---:R-:W-:-:S07]  /*10a0*/  ISETP.NE.AND P2, PT, R10, 0x1, PT ;  /* 0x000000010a00780c */ /* 0x004fce0003f45270 */
[----:B------:R-:W1:Y:S08]  /*10b0*/  LDC R8, c[0x0][0xb20] ;  /* 0x0002c800ff087b82 */ /* 0x000e700000000800 */
[----:B------:R-:W2:Y:S01]  /*10c0*/  LDC.64 R2, c[0x0][0xb28] ;  /* 0x0002ca00ff027b82 */ /* 0x000ea20000000a00 */
[----:B----4-:R-:W-:-:S04]  /*10d0*/  IMAD.HI.U32 R13, R12, R5, RZ ;  /* 0x000000050c0d7227 */ /* 0x010fc800078e00ff */
[----:B------:R-:W-:-:S04]  /*10e0*/  IMAD.HI.U32 R5, R16, R5, RZ ;  /* 0x0000000510057227 */ /* 0x000fc800078e00ff */
[----:B---3--:R-:W-:-:S04]  /*10f0*/  IMAD.HI.U32 R14, R11, R6, RZ ;  /* 0x000000060b0e7227 */ /* 0x008fc800078e00ff */
[C---:B------:R-:W-:Y:S01]  /*1100*/  IMAD.HI.U32 R18, R19.reuse, R6, RZ ;  /* 0x0000000613127227 */ /* 0x040fe200078e00ff */
[-C--:B------:R-:W-:Y:S02]  /*1110*/  @P2 SHF.R.U32.HI R11, RZ, R7.reuse, R14 ;  /* 0x00000007ff0b2219 */ /* 0x080fe4000001160e */
[-C--:B-1----:R-:W-:Y:S02]  /*1120*/  @P1 SHF.R.U32.HI R12, RZ, R8.reuse, R13 ;  /* 0x00000008ff0c1219 */ /* 0x082fe4000001160d */
[----:B------:R-:W-:Y:S02]  /*1130*/  SHF.R.U32.HI R5, RZ, R8, R5 ;  /* 0x00000008ff057219 */ /* 0x000fe40000011605 */
[----:B------:R-:W-:Y:S02]  /*1140*/  SHF.R.U32.HI R18, RZ, R7, R18 ;  /* 0x00000007ff127219 */ /* 0x000fe40000011612 */
[----:B------:R-:W-:Y:S01]  /*1150*/  SEL R5, R16, R5, !P1 ;  /* 0x0000000510057207 */ /* 0x000fe20004800000 */
[----:B--2---:R-:W-:Y:S01]  /*1160*/  IMAD.HI.U32 R14, R12, R2, RZ ;  /* 0x000000020c0e7227 */ /* 0x004fe200078e00ff */
[----:B------:R-:W-:-:S02]  /*1170*/  SEL R7, R19, R18, !P2 ;  /* 0x0000001213077207 */ /* 0x000fc40005000000 */
[----:B------:R-:W-:Y:S01]  /*1180*/  IADD3 R13, PT, PT, -R5, RZ, RZ ;  /* 0x000000ff050d7210 */ /* 0x000fe20007ffe1ff */
[----:B------:R-:W-:Y:S01]  /*1190*/  IMAD.HI.U32 R6, R11, R2, RZ ;  /* 0x000000020b067227 */ /* 0x000fe200078e00ff */
[----:B------:R-:W-:-:S03]  /*11a0*/  @P0 SHF.R.U32.HI R12, RZ, R3, R14 ;  /* 0x00000003ff0c0219 */ /* 0x000fc6000001160e */
[----:B------:R-:W-:Y:S01]  /*11b0*/  IMAD R13, R4, R13, R16 ;  /* 0x0000000d040d7224 */ /* 0x000fe200078e0210 */
[----:B------:R-:W-:Y:S01]  /*11c0*/  @P0 SHF.R.U32.HI R11, RZ, R3, R6 ;  /* 0x00000003ff0b0219 */ /* 0x000fe20000011606 */
[----:B------:R-:W-:-:S04]  /*11d0*/  IMAD R12, R12, R9, RZ ;  /* 0x000000090c0c7224 */ /* 0x000fc800078e02ff */
[----:B------:R-:W-:Y:S01]  /*11e0*/  IMAD R6, R11, R9, RZ ;  /* 0x000000090b067224 */ /* 0x000fe200078e02ff */
[----:B------:R-:W-:-:S04]  /*11f0*/  ISETP.GE.AND P1, PT, R5, R12, PT ;  /* 0x0000000c0500720c */ /* 0x000fc80003f26270 */
[----:B------:R-:W-:Y:S01]  /*1200*/  ISETP.GE.OR P1, PT, R7, R6, P1 ;  /* 0x000000060700720c */ /* 0x000fe20000f26670 */
[----:B------:R-:W-:-:S05]  /*1210*/  IMAD.HI.U32 R6, R5, R2, RZ ;  /* 0x0000000205067227 */ /* 0x000fca00078e00ff */
[----:B------:R-:W-:-:S04]  /*1220*/  SHF.R.U32.HI R6, RZ, R3, R6 ;  /* 0x00000003ff067219 */ /* 0x000fc80000011606 */
[----:B------:R-:W-:-:S03]  /*1230*/  SEL R6, R5, R6, !P0 ;  /* 0x0000000605067207 */ /* 0x000fc60004000000 */
[----:B------:R-:W-:Y:S01]  /*1240*/  @!P1 IMAD.HI.U32 R8, R7, R2, RZ ;  /* 0x0000000207089227 */ /* 0x000fe200078e00ff */
[----:B------:R-:W-:-:S04]  /*1250*/  IADD3 R2, PT, PT, -R6, RZ, RZ ;  /* 0x000000ff06027210 */ /* 0x000fc80007ffe1ff */
[----:B------:R-:W-:Y:S01]  /*1260*/  @!P1 SHF.R.U32.HI R8, RZ, R3, R8 ;  /* 0x00000003ff089219 */ /* 0x000fe20000011608 */
[----:B------:R-:W-:-:S03]  /*1270*/  IMAD R2, R9, R2, R5 ;  /* 0x0000000209027224 */ /* 0x000fc600078e0205 */
[----:B------:R-:W-:-:S05]  /*1280*/  @!P1 SEL R3, R7, R8, !P0 ;  /* 0x0000000807039207 */ /* 0x000fca0004000000 */
[--C-:B------:R-:W-:Y:S02]  /*1290*/  @!P1 IMAD.IADD R6, R6, 0x1, -R3.reuse ;  /* 0x0000000106069824 */ /* 0x100fe400078e0a03 */
[----:B------:R-:W-:Y:S01]  /*12a0*/  @!P1 IMAD R3, R2, R11, R3 ;  /* 0x0000000b02039224 */ /* 0x000fe200078e0203 */
[----:B------:R-:W-:Y:S01]  /*12b0*/  IADD3 R2, PT, PT, -R7, RZ, RZ ;  /* 0x000000ff07027210 */ /* 0x000fe20007ffe1ff */
[----:B------:R-:W-:Y:S02]  /*12c0*/  @!P1 IMAD R5, R6, R9, R7 ;  /* 0x0000000906059224 */ /* 0x000fe400078e0207 */
[----:B------:R-:W-:Y:S02]  /*12d0*/  @!P1 IMAD.MOV.U32 R7, RZ, RZ, R3 ;  /* 0x000000ffff079224 */ /* 0x000fe400078e0003 */
[----:B------:R-:W-:Y:S02]  /*12e0*/  IMAD R2, R10, R2, R19 ;  /* 0x000000020a027224 */ /* 0x000fe400078e0213 */
[----:B------:R-:W-:-:S02]  /*12f0*/  IMAD R16, R5, R4, R13 ;  /* 0x0000000405107224 */ /* 0x000fc400078e020d */
[----:B------:R-:W-:Y:S02]  /*1300*/  IMAD R19, R7, R10, R2 ;  /* 0x0000000a07137224 */ /* 0x000fe400078e0202 */
.L_x_15:
[----:B------:R-:W1:Y:S01]  /*1310*/  LDCU UR4, c[0x0][0xb30] ;  /* 0x00016600ff0477ac */ /* 0x000e620008000800 */
[----:B------:R-:W2:Y:S08]  /*1320*/  S2UR UR45, SR_CgaCtaId ;  /* 0x00000000002d79c3 */ /* 0x000eb00000008800 */
[----:B------:R-:W3:Y:S01]  /*1330*/  LDC R72, c[0x0][0xb24] ;  /* 0x0002c900ff487b82 */ /* 0x000ee20000000800 */
[----:B-1----:R-:W-:-:S09]  /*1340*/  UISETP.NE.AND UP1, UPT, UR4, 0x1, UPT ;  /* 0x000000010400788c */ /* 0x002fd2000bf25270 */
[----:B--2---:R-:W-:Y:S05]  /*1350*/  BRA.U UP1, `(.L_x_16) ;  /* 0x0000000101407547 */ /* 0x004fea000b800000 */
[----:B------:R-:W1:Y:S08]  /*1360*/  LDC.64 R4, c[0x0][0xb10] ;  /* 0x0002c400ff047b82 */ /* 0x000e700000000a00 */
[----:B------:R-:W2:Y:S08]  /*1370*/  LDC.64 R2, c[0x0][0xb18] ;  /* 0x0002c600ff027b82 */ /* 0x000eb00000000a00 */
[----:B------:R-:W4:Y:S08]  /*1380*/  LDC R6, c[0x0][0xb20] ;  /* 0x0002c800ff067b82 */ /* 0x000f300000000800 */
[----:B------:R-:W3:Y:S01]  /*1390*/  LDC R8, c[0x0][0xb0c] ;  /* 0x0002c300ff087b82 */ /* 0x000ee20000000800 */
[----:B-1----:R-:W-:-:S05]  /*13a0*/  IMAD.HI.U32 R4, R19, R4, RZ ;  /* 0x0000000413047227 */ /* 0x002fca00078e00ff */
[----:B------:R-:W-:Y:S01]  /*13b0*/  SHF.R.U32.HI R4, RZ, R5, R4 ;  /* 0x00000005ff047219 */ /* 0x000fe20000011604 */
[----:B--2---:R-:W-:Y:S01]  /*13c0*/  IMAD.HI.U32 R3, R16, R3, RZ ;  /* 0x0000000310037227 */ /* 0x004fe200078e00ff */
[----:B------:R-:W-:-:S04]  /*13d0*/  ISETP.NE.AND P0, PT, R2, 0x1, PT ;  /* 0x000000010200780c */ /* 0x000fc80003f05270 */
[----:B----4-:R-:W-:-:S04]  /*13e0*/  SHF.R.U32.HI R3, RZ, R6, R3 ;  /* 0x00000006ff037219 */ /* 0x010fc80000011603 */
[----:B------:R-:W-:Y:S02]  /*13f0*/  SEL R3, R16, R3, !P0 ;  /* 0x0000000310037207 */ /* 0x000fe40004000000 */
[----:B---3--:R-:W-:-:S04]  /*1400*/  ISETP.NE.AND P1, PT, R8, 0x1, PT ;  /* 0x000000010800780c */ /* 0x008fc80003f25270 */
[----:B------:R-:W-:-:S05]  /*1410*/  SEL R4, R19, R4, !P1 ;  /* 0x0000000413047207 */ /* 0x000fca0004800000 */
[----:B------:R-:W-:Y:S02]  /*1420*/  IMAD.IADD R5, R3, 0x1, -R4 ;  /* 0x0000000103057824 */ /* 0x000fe400078e0a04 */
[----:B------:R-:W-:Y:S02]  /*1430*/  IMAD.IADD R3, R4, 0x1, -R3 ;  /* 0x0000000104037824 */ /* 0x000fe400078e0a03 */
[----:B------:R-:W-:Y:S02]  /*1440*/  IMAD R19, R5, R8, R19 ;  /* 0x0000000805137224 */ /* 0x000fe400078e0213 */
[----:B------:R-:W-:-:S07]  /*1450*/  IMAD R16, R3, R2, R16 ;  /* 0x0000000203107224 */ /* 0x000fce00078e0210 */
.L_x_16:
[----:B------:R-:W-:Y:S01]  /*1460*/  BAR.SYNC.DEFER_BLOCKING 0x0 ;  /* 0x0000000000007b1d */ /* 0x000fe20000010000 */
[----:B------:R-:W-:Y:S01]  /*1470*/  UISETP.NE.AND UP1, UPT, UR8, 0x2, UPT ;  /* 0x000000020800788c */ /* 0x000fe2000bf25270 */
[----:B------:R-:W-:Y:S02]  /*1480*/  ISETP.NE.OR P5, PT, R0, 0x2, !P5 ;  /* 0x000000020000780c */ /* 0x000fe40006fa5670 */
[----:B------:R-:W-:-:S06]  /*1490*/  LOP3.LUT R2, R186, 0x1f, RZ, 0xc0, !PT ;  /* 0x0000001fba027812 */ /* 0x000fcc00078ec0ff */
[----:B------:R-:W-:Y:S05]  /*14a0*/  BRA.U UP1, `(.L_x_17) ;  /* 0x0000002101c47547 */ /* 0x000fea000b800000 */
[----:B------:R-:W1:Y:S01]  /*14b0*/  LDCU UR6, c[0x0][0x388] ;  /* 0x00007100ff0677ac */ /* 0x000e620008000800 */
[----:B------:R-:W2:Y:S01]  /*14c0*/  LDC R11, c[0x0][0x370] ;  /* 0x0000dc00ff0b7b82 */ /* 0x000ea20000000800 */
[----:B------:R-:W-:Y:S01]  /*14d0*/  PLOP3.LUT P0, PT, PT, PT, UP2, 0x80, 0x8 ;  /* 0x000000000008781c */ /* 0x000fe20003f0f028 */
[----:B------:R-:W-:Y:S01]  /*14e0*/  IMAD.MOV.U32 R12, RZ, RZ, RZ ;  /* 0x000000ffff0c7224 */ /* 0x000fe200078e00ff */
[----:B------:R-:W4:Y:S01]  /*14f0*/  LDCU UR4, c[0x0][0x38c] ;  /* 0x00007180ff0477ac */ /* 0x000f220008000800 */
[----:B------:R-:W-:Y:S02]  /*1500*/  ISETP.EQ.OR P4, PT, R2, RZ, P5 ;  /* 0x000000ff0200720c */ /* 0x000fe40002f82670 */
[----:B------:R-:W-:Y:S01]  /*1510*/  PLOP3.LUT P0, PT, P0, PT, PT, 0x8, 0x80 ;  /* 0x000000000080781c */ /* 0x000fe2000070e170 */
[----:B------:R-:W3:Y:S01]  /*1520*/  LDCU UR35, c[0x0][0x390] ;  /* 0x00007200ff2377ac */ /* 0x000ee20008000800 */
[----:B------:R-:W2:Y:S01]  /*1530*/  LDC R0, c[0x0][0x374] ;  /* 0x0000dd00ff007b82 */ /* 0x000ea20000000800 */
[----:B------:R-:W2:Y:S01]  /*1540*/  LDCU.64 UR36, c[0x0][0x348] ;  /* 0x00006900ff2477ac */ /* 0x000ea20008000a00 */
[----:B------:R-:W-:Y:S01]  /*1550*/  UMOV UR33, 0x1 ;  /* 0x0000000100217882 */ /* 0x000fe20000000000 */
[----:B------:R-:W-:Y:S01]  /*1560*/  UMOV UR32, URZ ;  /* 0x000000ff00207c82 */ /* 0x000fe20008000000 */
[----:B-1----:R-:W-:Y:S01]  /*1570*/  UIADD3 UR6, UPT, UPT, UR6, 0x1f, URZ ;  /* 0x0000001f06067890 */ /* 0x002fe2000fffe0ff */
[----:B------:R-:W-:Y:S01]  /*1580*/  UMOV UR20, URZ ;  /* 0x000000ff00147c82 */ /* 0x000fe20008000000 */
[----:B------:R-:W-:-:S02]  /*1590*/  UMOV UR31, URZ ;  /* 0x000000ff001f7c82 */ /* 0x000fc40008000000 */
[----:B------:R-:W-:-:S04]  /*15a0*/  USHF.R.S32.HI UR5, URZ, 0x1f, UR6 ;  /* 0x0000001fff057899 */ /* 0x000fc80008011406 */
[----:B------:R-:W-:-:S04]  /*15b0*/  ULEA.HI UR5, UR5, UR6, URZ, 0x5 ;  /* 0x0000000605057291 */ /* 0x000fc8000f8f28ff */
[----:B------:R-:W-:-:S04]  /*15c0*/  USHF.R.S32.HI UR5, URZ, 0x5, UR5 ;  /* 0x00000005ff057899 */ /* 0x000fc80008011405 */
[----:B----4-:R-:W-:-:S04]  /*15d0*/  UIMAD UR4, UR5, UR4, URZ ;  /* 0x00000004050472a4 */ /* 0x010fc8000f8e02ff */
[----:B---3--:R-:W-:-:S04]  /*15e0*/  UIMAD UR35, UR4, UR35, URZ ;  /* 0x00000023042372a4 */ /* 0x008fc8000f8e02ff */
[----:B------:R-:W-:Y:S02]  /*15f0*/  UISETP.NE.AND UP1, UPT, UR35, URZ, UPT ;  /* 0x000000ff2300728c */ /* 0x000fe4000bf25270 */
[----:B------:R-:W-:-:S04]  /*1600*/  UISETP.LT.U32.AND UP0, UPT, UR35, 0x18, UPT ;  /* 0x000000182300788c */ /* 0x000fc8000bf01070 */
[----:B------:R-:W-:-:S04]  /*1610*/  USEL UR34, UR35, 0x18, UP0 ;  /* 0x0000001823227887 */ /* 0x000fc80008000000 */
[----:B------:R-:W-:Y:S02]  /*1620*/  UIADD3 UR23, UPT, UPT, UR34, -0x1, URZ ;  /* 0xffffffff22177890 */ /* 0x000fe4000fffe0ff */
[----:B------:R-:W-:Y:S02]  /*1630*/  @!UP1 UIADD3 UR23, UPT, UPT, UR34, URZ, URZ ;  /* 0x000000ff22179290 */ /* 0x000fe4000fffe0ff */
[----:B------:R-:W-:Y:S02]  /*1640*/  UIADD3 UR34, UPT, UPT, UR35, -UR34, URZ ;  /* 0x8000002223227290 */ /* 0x000fe4000fffe0ff */
[----:B--2---:R-:W-:-:S12]  /*1650*/  UIADD3 UR23, UPT, UPT, UR23, 0x1, URZ ;  /* 0x0000000117177890 */ /* 0x004fd8000fffe0ff */
.L_x_33:
[----:B------:R-:W1:Y:S01]  /*1660*/  S2UR UR22, SR_CgaCtaId ;  /* 0x00000000001679c3 */ /* 0x000e620000008800 */
[----:B------:R-:W-:Y:S01]  /*1670*/  UMOV UR4, 0x400 ;  /* 0x0000040000047882 */ /* 0x000fe20000000000 */
[----:B------:R-:W-:Y:S01]  /*1680*/  IMAD.U32 R2, RZ, RZ, UR33 ;  /* 0x00000021ff027e24 */ /* 0x000fe2000f8e00ff */
[----:B------:R-:W-:Y:S01]  /*1690*/  UISETP.NE.AND UP0, UPT, UR35, URZ, UPT ;  /* 0x000000ff2300728c */ /* 0x000fe2000bf05270 */
[----:B------:R-:W-:Y:S01]  /*16a0*/  R2UR UR27, R16 ;  /* 0x00000000101b72ca */ /* 0x000fe200000e0000 */
[----:B------:R-:W-:Y:S01]  /*16b0*/  IMAD.SHL.U32 R19, R19, 0x80, RZ ;  /* 0x0000008013137824 */ /* 0x000fe200078e00ff */
[----:B------:R-:W-:Y:S01]  /*16c0*/  UMOV UR30, URZ ;  /* 0x000000ff001e7c82 */ /* 0x000fe20008000000 */
[----:B------:R-:W-:Y:S01]  /*16d0*/  SHF.L.U32 R2, R2, 0x1f, RZ ;  /* 0x0000001f02027819 */ /* 0x000fe200000006ff */
[----:B------:R-:W-:Y:S01]  /*16e0*/  UMOV UR29, URZ ;  /* 0x000000ff001d7c82 */ /* 0x000fe20008000000 */
[----:B------:R-:W-:-:S08]  /*16f0*/  UMOV UR28, URZ ;  /* 0x000000ff001c7c82 */ /* 0x000fd00008000000 */
[----:B------:R-:W-:Y:S02]  /*1700*/  USHF.L.U32 UR27, UR27, 0x7, URZ ;  /* 0x000000071b1b7899 */ /* 0x000fe400080006ff */
[----:B-1----:R-:W-:-:S04]  /*1710*/  ULEA UR22, UR22, UR4, 0x18 ;  /* 0x0000000416167291 */ /* 0x002fc8000f8ec0ff */
[----:B------:R-:W-:-:S09]  /*1720*/  ULEA UR4, UR32, UR22, 0x3 ;  /* 0x0000001620047291 */ /* 0x000fd2000f8e18ff */
[----:B--2---:R1:W2:Y:S01]  /*1730*/  SYNCS.PHASECHK.TRANS64.TRYWAIT P2, [UR4+0xc0], R2 ;  /* 0x0000c002ff0075a7 */ /* 0x0042a20008041104 */
[----:B---3--:R-:W-:Y:S05]  /*1740*/  BRA.U !UP0, `(.L_x_18) ;  /* 0x0000000508687547 */ /* 0x008fea000b800000 */
[----:B------:R-:W3:Y:S01]  /*1750*/  LDC.64 R8, c[0x0][0x480] ;  /* 0x00012000ff087b82 */ /* 0x000ee20000000a00 */
[----:B------:R-:W4:Y:S01]  /*1760*/  LDCU UR16, c[0x0][0x390] ;  /* 0x00007200ff1077ac */ /* 0x000f220008000800 */
[----:B------:R-:W2:Y:S06]  /*1770*/  LDCU UR17, c[0x0][0x38c] ;  /* 0x00007180ff1177ac */ /* 0x000eac0008000800 */
[----:B------:R-:W4:Y:S01]  /*1780*/  LDC.64 R6, c[0x0][0x488] ;  /* 0x00012200ff067b82 */ /* 0x000f220000000a00 */
[----:B------:R-:W2:Y:S01]  /*1790*/  LDCU.64 UR14, c[0x0][0x4b8] ;  /* 0x00009700ff0e77ac */ /* 0x000ea20008000a00 */
[----:B------:R-:W-:Y:S01]  /*17a0*/  UIADD3 UR31, UPT, UPT, UR23, UR20, URZ ;  /* 0x00000014171f7290 */ /* 0x000fe2000fffe0ff */
[----:B------:R-:W-:-:S05]  /*17b0*/  UMOV UR30, URZ ;  /* 0x000000ff001e7c82 */ /* 0x000fca0008000000 */
[----:B-1----:R-:W1:Y:S01]  /*17c0*/  LDC.64 R2, c[0x0][0x490] ;  /* 0x00012400ff027b82 */ /* 0x002e620000000a00 */
[----:B------:R-:W-:Y:S01]  /*17d0*/  UMOV UR18, UR32 ;  /* 0x0000002000127c82 */ /* 0x000fe20008000000 */
[----:B------:R-:W-:Y:S01]  /*17e0*/  UMOV UR28, URZ ;  /* 0x000000ff001c7c82 */ /* 0x000fe20008000000 */
[----:B------:R-:W-:Y:S01]  /*17f0*/  UMOV UR29, URZ ;  /* 0x000000ff001d7c82 */ /* 0x000fe20008000000 */
[----:B---3--:R-:W-:Y:S01]  /*1800*/  IMAD.HI.U32 R9, R19, R9, RZ ;  /* 0x0000000913097227 */ /* 0x008fe200078e00ff */
[----:B------:R-:W-:-:S03]  /*1810*/  ISETP.NE.AND P1, PT, R8, 0x1, PT ;  /* 0x000000010800780c */ /* 0x000fc60003f25270 */
[----:B------:R-:W3:Y:S01]  /*1820*/  LDC.64 R4, c[0x0][0x4b0] ;  /* 0x00012c00ff047b82 */ /* 0x000ee20000000a00 */
[----:B----4-:R-:W-:-:S04]  /*1830*/  SHF.R.U32.HI R6, RZ, R6, R9 ;  /* 0x00000006ff067219 */ /* 0x010fc80000011609 */
[----:B------:R-:W-:Y:S02]  /*1840*/  SEL R6, R19, R6, !P1 ;  /* 0x0000000613067207 */ /* 0x000fe40004800000 */
[----:B------:R-:W-:Y:S02]  /*1850*/  ISETP.NE.AND P1, PT, R7, 0x1, PT ;  /* 0x000000010700780c */ /* 0x000fe40003f25270 */
[C---:B------:R-:W-:Y:S01]  /*1860*/  R2UR UR4, R6.reuse ;  /* 0x00000000060472ca */ /* 0x040fe200000e0000 */
[----:B-1----:R-:W-:-:S04]  /*1870*/  IMAD.HI.U32 R2, R6, R2, RZ ;  /* 0x0000000206027227 */ /* 0x002fc800078e00ff */
[----:B------:R-:W-:Y:S01]  /*1880*/  IMAD.MOV R14, RZ, RZ, -R6 ;  /* 0x000000ffff0e7224 */ /* 0x000fe200078e0a06 */
[----:B------:R-:W-:-:S03]  /*1890*/  SHF.R.U32.HI R2, RZ, R3, R2 ;  /* 0x00000003ff027219 */ /* 0x000fc60000011602 */
[----:B------:R-:W-:Y:S01]  /*18a0*/  IMAD R14, R8, R14, R19 ;  /* 0x0000000e080e7224 */ /* 0x000fe200078e0213 */
[----:B------:R-:W-:Y:S01]  /*18b0*/  R2UR UR13, R2 ;  /* 0x00000000020d72ca */ /* 0x000fe200000e0000 */
[----:B------:R-:W-:Y:S01]  /*18c0*/  VOTEU.ANY UP0, P1 ;  /* 0x0000000000ff7886 */ /* 0x000fe20000800100 */
[----:B------:R-:W1:Y:S01]  /*18d0*/  LDC.64 R2, c[0x0][0x4d0] ;  /* 0x00013400ff027b82 */ /* 0x000e620000000a00 */
[----:B---3--:R-:W-:Y:S02]  /*18e0*/  R2UR UR8, R4 ;  /* 0x00000000040872ca */ /* 0x008fe400000e0000 */
[----:B------:R-:W-:Y:S02]  /*18f0*/  R2UR UR9, R14 ;  /* 0x000000000e0972ca */ /* 0x000fe400000e0000 */
[----:B------:R-:W-:-:S06]  /*1900*/  R2UR UR6, R5 ;  /* 0x00000000050672ca */ /* 0x000fcc00000e0000 */
[----:B------:R-:W-:Y:S01]  /*1910*/  USEL UR13, UR4, UR13, !UP0 ;  /* 0x0000000d040d7287 */ /* 0x000fe2000c000000 */
[----:B------:R-:W3:Y:S05]  /*1920*/  LDCU.64 UR4, c[0x0][0x4d8] ;  /* 0x00009b00ff0477ac */ /* 0x000eea0008000a00 */
[----:B------:R-:W-:-:S04]  /*1930*/  IMAD R9, RZ, RZ, -UR13 ;  /* 0x8000000dff097e24 */ /* 0x000fc8000f8e02ff */
[----:B------:R-:W-:Y:S01]  /*1940*/  IMAD R9, R7, R9, R6 ;  /* 0x0000000907097224 */ /* 0x000fe200078e0206 */
[----:B-1----:R-:W-:-:S04]  /*1950*/  R2UR UR11, R2 ;  /* 0x00000000020b72ca */ /* 0x002fc800000e0000 */
[----:B------:R-:W-:Y:S02]  /*1960*/  R2UR UR7, R9 ;  /* 0x00000000090772ca */ /* 0x000fe400000e0000 */
[----:B------:R-:W-:-:S07]  /*1970*/  R2UR UR12, R3 ;  /* 0x00000000030c72ca */ /* 0x000fce00000e0000 */
[----:B------:R-:W-:-:S06]  /*1980*/  UIMAD UR11, UR9, UR8, UR11 ;  /* 0x00000008090b72a4 */ /* 0x000fcc000f8e020b */
[----:B--23--:R-:W-:-:S12]  /*1990*/  UIMAD UR12, UR7, UR6, UR12 ;  /* 0x00000006070c72a4 */ /* 0x00cfd8000f8e020c */
.L_x_23:
[----:B------:R-:W-:Y:S01]  /*19a0*/  @!P5 MOV R3, 0x2000 ;  /* 0x000020000003d802 */ /* 0x000fe20000000f00 */
[----:B------:R-:W-:Y:S01]  /*19b0*/  ULEA UR9, UR18, UR22, 0x3 ;  /* 0x0000001612097291 */ /* 0x000fe2000f8e18ff */
[----:B----4-:R-:W-:Y:S11]  /*19c0*/  @P2 BRA `(.L_x_19) ;  /* 0x0000000000102947 */ /* 0x010ff60003800000 */
[----:B------:R-:W-:Y:S04]  /*19d0*/  MOV R2, UR33 ;  /* 0x0000002100027c02 */ /* 0x000fe80008000f00 */
[----:B------:R-:W-:Y:S04]  /*19e0*/  SHF.L.U32 R5, R2, 0x1f, RZ ;  /* 0x0000001f02057819 */ /* 0x000fe800000006ff */
[----:B------:R-:W1:Y:S02]  /*19f0*/  SYNCS.PHASECHK.TRANS64.TRYWAIT P1, [UR9+0xc0], R5 ;  /* 0x0000c005ff0075a7 */ /* 0x000e640008021109 */
[----:B-1----:R-:W-:Y:S05]  /*1a00*/  @!P1 BRA `(.L_x_20) ;  /* 0x0000007800089947 */ /* 0x002fea0003800000 */
.L_x_19:
[----:B------:R2:W-:Y:S01]  /*1a10*/  @!P5 SYNCS.ARRIVE.TRANS64 RZ, [UR9], R3 ;  /* 0x00000003ffffd9a7 */ /* 0x0005e20008000009 */
[----:B------:R-:W-:Y:S04]  /*1a20*/  BSSY.RECONVERGENT B0, `(.L_x_21) ;  /* 0x0000003000007945 */ /* 0x000fe80003800200 */
[----:B------:R-:W-:Y:S05]  /*1a30*/  @P4 BRA `(.L_x_22) ;  /* 0x0000000000044947 */ /* 0x000fea0003800000 */
[----:B------:R-:W-:Y:S05]  /*1a40*/  BPT.TRAP 0x1 ;  /* 0x000000040000795c */ /* 0x000fea0000300000 */
.L_x_22:
[----:B------:R-:W-:Y:S05]  /*1a50*/  BSYNC.RECONVERGENT B0 ;  /* 0x0000000000007941 */ /* 0x000fea0003800200 */
.L_x_21:
[----:B------:R-:W-:Y:S02]  /*1a60*/  UIADD3 UR32, UPT, UPT, UR18, 0x1, URZ ;  /* 0x0000000112207890 */ /* 0x000fe4000fffe0ff */
[----:B------:R-:W-:Y:S02]  /*1a70*/  UIMAD UR7, UR28, UR14, UR4 ;  /* 0x0000000e1c0772a4 */ /* 0x000fe4000f8e0204 */
[----:B------:R-:W-:Y:S02]  /*1a80*/  UISETP.NE.AND UP0, UPT, UR32, 0x18, UPT ;  /* 0x000000182000788c */ /* 0x000fe4000bf05270 */
[----:B------:R-:W-:Y:S02]  /*1a90*/  UIMAD UR6, UR29, UR15, UR5 ;  /* 0x0000000f1d0672a4 */ /* 0x000fe4000f8e0205 */
[----:B------:R-:W-:Y:S02]  /*1aa0*/  USEL UR8, URZ, 0x1, UP0 ;  /* 0x00000001ff087887 */ /* 0x000fe40008000000 */
[----:B------:R-:W-:Y:S02]  /*1ab0*/  USEL UR32, UR32, URZ, UP0 ;  /* 0x000000ff20207287 */ /* 0x000fe40008000000 */
[----:B------:R-:W-:Y:S02]  /*1ac0*/  ULOP3.LUT UR33, UR33, UR8, URZ, 0x3c, !UPT ;  /* 0x0000000821217292 */ /* 0x000fe4000f8e3cff */
[----:B------:R-:W-:Y:S02]  /*1ad0*/  ULEA UR8, UR32, UR22, 0x3 ;  /* 0x0000001620087291 */ /* 0x000fe4000f8e18ff */
[----:B------:R-:W-:Y:S02]  /*1ae0*/  ULEA UR21, UR18, UR22, 0xc ;  /* 0x0000001612157291 */ /* 0x000fe4000f8e60ff */
[----:B------:R-:W-:Y:S01]  /*1af0*/  UIADD3 UR44, UP1, UPT, UR36, 0x80, URZ ;  /* 0x00000080242c7890 */ /* 0x000fe2000ff3e0ff */
[----:B-1----:R-:W-:Y:S01]  /*1b00*/  MOV R2, UR33 ;  /* 0x0000002100027c02 */ /* 0x002fe20008000f00 */
[----:B------:R-:W-:Y:S02]  /*1b10*/  UPRMT UR42, UR7, 0x40, UR6 ;  /* 0x00000040072a7896 */ /* 0x000fe40008000006 */
[----:B------:R-:W-:Y:S01]  /*1b20*/  UIADD3 UR24, UPT, UPT, UR21, 0x20600, URZ ;  /* 0x0002060015187890 */ /* 0x000fe2000fffe0ff */
[----:B--2---:R-:W-:Y:S01]  /*1b30*/  SHF.L.U32 R3, R2, 0x1f, RZ ;  /* 0x0000001f02037819 */ /* 0x004fe200000006ff */
[----:B------:R-:W-:Y:S02]  /*1b40*/  USHF.L.U32 UR10, UR30, 0x5, URZ ;  /* 0x000000051e0a7899 */ /* 0x000fe400080006ff */
[----:B------:R-:W-:Y:S01]  /*1b50*/  UIADD3.X UR45, UPT, UPT, URZ, UR37, URZ, UP1, !UPT ;  /* 0x00000025ff2d7290 */ /* 0x000fe20008ffe4ff */
[----:B------:R3:W4:Y:S01]  /*1b60*/  SYNCS.PHASECHK.TRANS64.TRYWAIT P2, [UR8+0xc0], R3 ;  /* 0x0000c003ff0075a7 */ /* 0x0007220008041108 */
[----:B------:R-:W-:Y:S02]  /*1b70*/  UIADD3 UR8, UPT, UPT, UR21, 0x8600, URZ ;  /* 0x0000860015087890 */ /* 0x000fe4000fffe0ff */
[----:B------:R-:W-:Y:S02]  /*1b80*/  UPRMT UR21, UR42, 0x5410, URZ ;  /* 0x000054102a157896 */ /* 0x000fe400080000ff */
[----:B------:R-:W-:Y:S02]  /*1b90*/  UIADD3 UR40, UP0, UPT, UR36, 0x180, URZ ;  /* 0x0000018024287890 */ /* 0x000fe4000ff1e0ff */
[----:B------:R-:W-:Y:S02]  /*1ba0*/  UIADD3 UR19, UPT, UPT, UR28, 0x1, URZ ;  /* 0x000000011c137890 */ /* 0x000fe4000fffe0ff */
[----:B------:R-:W-:Y:S02]  /*1bb0*/  UIADD3.X UR41, UPT, UPT, URZ, UR37, URZ, UP0, !UPT ;  /* 0x00000025ff297290 */ /* 0x000fe400087fe4ff */
[----:B------:R-:W-:Y:S01]  /*1bc0*/  UISETP.NE.AND UP2, UPT, UR19, UR17, UPT ;  /* 0x000000111300728c */ /* 0x000fe2000bf45270 */
[----:B------:R-:W-:Y:S01]  /*1bd0*/  UTMALDG.4D.IM2COL [UR8], [UR44], UR21 ;  /* 0x000000082c0073b4 */ /* 0x000fe20008058015 */
[----:B------:R-:W-:Y:S02]  /*1be0*/  UIADD3 UR18, UPT, UPT, UR29, 0x1, URZ ;  /* 0x000000011d127890 */ /* 0x000fe4000fffe0ff */
[----:B------:R-:W-:Y:S02]  /*1bf0*/  UIADD3 UR20, UPT, UPT, UR20, 0x1, URZ ;  /* 0x0000000114147890 */ /* 0x000fe4000fffe0ff */
[----:B------:R-:W-:Y:S01]  /*1c00*/  UIADD3 UR42, UPT, UPT, UR30, 0x1, URZ ;  /* 0x000000011e2a7890 */ /* 0x000fe2000fffe0ff */
[----:B------:R-:W-:Y:S01]  /*1c10*/  UMOV UR38, 0x0 ;  /* 0x0000000000267882 */ /* 0x000fe20000000000 */
[----:B------:R-:W-:Y:S01]  /*1c20*/  UMOV UR39, 0x10000000 ;  /* 0x1000000000277882 */ /* 0x000fe20000000000 */
[----:B------:R-:W-:Y:S02]  /*1c30*/  UMOV UR25, UR9 ;  /* 0x0000000900197c82 */ /* 0x000fe40008000000 */
[----:B------:R-:W-:Y:S01]  /*1c40*/  @UP2 UIADD3 UR18, UPT, UPT, UR29, URZ, URZ ;  /* 0x000000ff1d122290 */ /* 0x000fe2000fffe0ff */
[----:B------:R-:W-:Y:S03]  /*1c50*/  UMOV UR26, UR10 ;  /* 0x0000000a001a7c82 */ /* 0x000fe60008000000 */
[----:B------:R-:W-:Y:S01]  /*1c60*/  UISETP.NE.AND UP0, UPT, UR18, UR16, UPT ;  /* 0x000000101200728c */ /* 0x000fe2000bf05270 */
[----:B------:R1:W-:Y:S10]  /*1c70*/  UTMALDG.4D [UR24], [UR40], desc[UR38] ;  /* 0x00002618280075b4 */ /* 0x0003f40008019000 */
[----:B------:R-:W-:Y:S07]  /*1c80*/  @UP0 UIADD3 UR42, UPT, UPT, UR30, URZ, URZ ;  /* 0x000000ff1e2a0290 */ /* 0x000fee000fffe0ff */
[----:B------:R-:W-:Y:S01]  /*1c90*/  UMOV UR30, UR42 ;  /* 0x0000002a001e7c82 */ /* 0x000fe20008000000 */
[----:B-1----:R-:W-:Y:S02]  /*1ca0*/  USEL UR29, UR18, URZ, UP0 ;  /* 0x000000ff121d7287 */ /* 0x002fe40008000000 */
[----:B------:R-:W-:Y:S02]  /*1cb0*/  UISETP.NE.AND UP0, UPT, UR20, UR31, UPT ;  /* 0x0000001f1400728c */ /* 0x000fe4000bf05270 */
[----:B------:R-:W-:Y:S01]  /*1cc0*/  USEL UR28, UR19, URZ, UP2 ;  /* 0x000000ff131c7287 */ /* 0x000fe20009000000 */
[----:B------:R-:W-:Y:S06]  /*1cd0*/  UMOV UR18, UR32 ;  /* 0x0000002000127c82 */ /* 0x000fec0008000000 */
[----:B---3--:R-:W-:Y:S05]  /*1ce0*/  BRA.U UP0, `(.L_x_23) ;  /* 0xfffffffd002c7547 */ /* 0x008fea000b83ffff */
.L_x_18:
[----:B------:R-:W-:Y:S01]  /*1cf0*/  ULEA UR4, UR32, UR22, 0x3 ;  /* 0x0000001620047291 */ /* 0x000fe2000f8e18ff */
[----:B-1----:R-:W-:Y:S01]  /*1d00*/  MOV R2, UR33 ;  /* 0x0000002100027c02 */ /* 0x002fe20008000f00 */
[----:B------:R-:W-:Y:S01]  /*1d10*/  @!P0 SYNCS.ARRIVE.TRANS64.A1T0 RZ, [UR22+0x1a8], RZ ;  /* 0x0001a8ffffff89a7 */ /* 0x000fe20008100016 */
[----:B------:R-:W-:Y:S02]  /*1d20*/  UISETP.GE.AND UP0, UPT, UR34, 0x1, UPT ;  /* 0x000000012200788c */ /* 0x000fe4000bf06270 */
[----:B------:R-:W-:-:S04]  /*1d30*/  SHF.L.U32 R2, R2, 0x1f, RZ ;  /* 0x0000001f02027819 */ /* 0x000fc800000006ff */
[----:B------:R1:W3:Y:S03]  /*1d40*/  SYNCS.PHASECHK.TRANS64.TRYWAIT P1, [UR4+0xc0], R2 ;  /* 0x0000c002ff0075a7 */ /* 0x0002e60008021104 */
[----:B------:R-:W-:Y:S05]  /*1d50*/  BRA.U !UP0, `(.L_x_24) ;  /* 0x0000000508707547 */ /* 0x000fea000b800000 */
[----:B------:R-:W4:Y:S01]  /*1d60*/  LDC.64 R8, c[0x0][0x480] ;  /* 0x00012000ff087b82 */ /* 0x000f220000000a00 */
[----:B------:R-:W2:Y:S01]  /*1d70*/  LDCU UR25, c[0x0][0x390] ;  /* 0x00007200ff1977ac */ /* 0x000ea20008000800 */
[----:B------:R-:W2:Y:S06]  /*1d80*/  LDCU UR26, c[0x0][0x38c] ;  /* 0x00007180ff1a77ac */ /* 0x000eac0008000800 */
[----:B------:R-:W4:Y:S01]  /*1d90*/  LDC.64 R6, c[0x0][0x488] ;  /* 0x00012200ff067b82 */ /* 0x000f220000000a00 */
[----:B------:R-:W2:Y:S01]  /*1da0*/  LDCU.64 UR14, c[0x0][0x4b8] ;  /* 0x00009700ff0e77ac */ /* 0x000ea20008000a00 */
[----:B------:R-:W-:Y:S01]  /*1db0*/  UIADD3 UR31, UPT, UPT, UR34, UR31, URZ ;  /* 0x0000001f221f7290 */ /* 0x000fe2000fffe0ff */
[----:B------:R-:W-:-:S05]  /*1dc0*/  UMOV UR40, UR34 ;  /* 0x0000002200287c82 */ /* 0x000fca0008000000 */
[----:B-1----:R-:W1:Y:S01]  /*1dd0*/  LDC.64 R2, c[0x0][0x490] ;  /* 0x00012400ff027b82 */ /* 0x002e620000000a00 */
[----:B------:R-:W-:Y:S01]  /*1de0*/  UMOV UR38, UR32 ;  /* 0x0000002000267c82 */ /* 0x000fe20008000000 */
[----:B----4-:R-:W-:Y:S01]  /*1df0*/  IMAD.HI.U32 R9, R19, R9, RZ ;  /* 0x0000000913097227 */ /* 0x010fe200078e00ff */
[----:B------:R-:W-:-:S05]  /*1e00*/  ISETP.NE.AND P0, PT, R8, 0x1, PT ;  /* 0x000000010800780c */ /* 0x000fca0003f05270 */
[----:B------:R-:W4:Y:S01]  /*1e10*/  LDC.64 R4, c[0x0][0x4b0] ;  /* 0x00012c00ff047b82 */ /* 0x000f220000000a00 */
[----:B------:R-:W-:-:S04]  /*1e20*/  SHF.R.U32.HI R6, RZ, R6, R9 ;  /* 0x00000006ff067219 */ /* 0x000fc80000011609 */
        /* <DEDUP_REMOVED lines=10> */
[----:B----4-:R-:W-:Y:S02]  /*1ed0*/  R2UR UR8, R4 ;  /* 0x00000000040872ca */ /* 0x010fe400000e0000 */
[----:B------:R-:W-:Y:S02]  /*1ee0*/  R2UR UR9, R9 ;  /* 0x00000000090972ca */ /* 0x000fe400000e0000 */
[----:B------:R-:W-:-:S06]  /*1ef0*/  R2UR UR6, R5 ;  /* 0x00000000050672ca */ /* 0x000fcc00000e0000 */
[----:B------:R-:W-:Y:S01]  /*1f00*/  USEL UR13, UR4, UR13, !UP0 ;  /* 0x0000000d040d7287 */ /* 0x000fe2000c000000 */
[----:B------:R-:W4:Y:S05]  /*1f10*/  LDCU.64 UR4, c[0x0][0x4d8] ;  /* 0x00009b00ff0477ac */ /* 0x000f2a0008000a00 */
[----:B------:R-:W-:-:S04]  /*1f20*/  IMAD R14, RZ, RZ, -UR13 ;  /* 0x8000000dff0e7e24 */ /* 0x000fc8000f8e02ff */
[----:B------:R-:W-:Y:S01]  /*1f30*/  IMAD R14, R7, R14, R6 ;  /* 0x0000000e070e7224 */ /* 0x000fe200078e0206 */
[----:B-1----:R-:W-:-:S04]  /*1f40*/  R2UR UR11, R2 ;  /* 0x00000000020b72ca */ /* 0x002fc800000e0000 */
[----:B------:R-:W-:Y:S02]  /*1f50*/  R2UR UR7, R14 ;  /* 0x000000000e0772ca */ /* 0x000fe400000e0000 */
[----:B------:R-:W-:-:S07]  /*1f60*/  R2UR UR12, R3 ;  /* 0x00000000030c72ca */ /* 0x000fce00000e0000 */
[----:B------:R-:W-:-:S06]  /*1f70*/  UIMAD UR11, UR9, UR8, UR11 ;  /* 0x00000008090b72a4 */ /* 0x000fcc000f8e020b */
[----:B--2-4-:R-:W-:-:S12]  /*1f80*/  UIMAD UR12, UR7, UR6, UR12 ;  /* 0x00000006070c72a4 */ /* 0x014fd8000f8e020c */
.L_x_29:
[----:B------:R-:W-:Y:S01]  /*1f90*/  @!P5 MOV R3, 0x2000 ;  /* 0x000020000003d802 */ /* 0x000fe20000000f00 */
[----:B------:R-:W-:Y:S01]  /*1fa0*/  ULEA UR9, UR38, UR22, 0x3 ;  /* 0x0000001626097291 */ /* 0x000fe2000f8e18ff */
[----:B--23--:R-:W-:Y:S11]  /*1fb0*/  @P1 BRA `(.L_x_25) ;  /* 0x0000000000101947 */ /* 0x00cff60003800000 */
[----:B------:R-:W-:Y:S04]  /*1fc0*/  MOV R2, UR33 ;  /* 0x0000002100027c02 */ /* 0x000fe80008000f00 */
[----:B------:R-:W-:Y:S04]  /*1fd0*/  SHF.L.U32 R5, R2, 0x1f, RZ ;  /* 0x0000001f02057819 */ /* 0x000fe800000006ff */
[----:B------:R-:W1:Y:S02]  /*1fe0*/  SYNCS.PHASECHK.TRANS64.TRYWAIT P0, [UR9+0xc0], R5 ;  /* 0x0000c005ff0075a7 */ /* 0x000e640008001109 */
[----:B-1----:R-:W-:Y:S05]  /*1ff0*/  @!P0 BRA `(.L_x_26) ;  /* 0x0000007000a48947 */ /* 0x002fea0003800000 */
.L_x_25:
[----:B------:R2:W-:Y:S01]  /*2000*/  @!P5 SYNCS.ARRIVE.TRANS64 RZ, [UR9], R3 ;  /* 0x00000003ffffd9a7 */ /* 0x0005e20008000009 */
[----:B------:R-:W-:Y:S04]  /*2010*/  BSSY.RECONVERGENT B0, `(.L_x_27) ;  /* 0x0000003000007945 */ /* 0x000fe80003800200 */
[----:B------:R-:W-:Y:S05]  /*2020*/  @P4 BRA `(.L_x_28) ;  /* 0x0000000000044947 */ /* 0x000fea0003800000 */
[----:B------:R-:W-:Y:S05]  /*2030*/  BPT.TRAP 0x1 ;  /* 0x000000040000795c */ /* 0x000fea0000300000 */
.L_x_28:
[----:B------:R-:W-:Y:S05]  /*2040*/  BSYNC.RECONVERGENT B0 ;  /* 0x0000000000007941 */ /* 0x000fea0003800200 */
.L_x_27:
        /* <DEDUP_REMOVED lines=8> */
[----:B------:R-:W-:Y:S02]  /*20d0*/  UIADD3 UR39, UPT, UPT, UR28, 0x1, URZ ;  /* 0x000000011c277890 */ /* 0x000fe4000fffe0ff */
[----:B------:R-:W-:Y:S01]  /*20e0*/  UIADD3 UR46, UP1, UPT, UR36, 0x80, URZ ;  /* 0x00000080242e7890 */ /* 0x000fe2000ff3e0ff */
[----:B-1----:R-:W-:Y:S01]  /*20f0*/  MOV R2, UR33 ;  /* 0x0000002100027c02 */ /* 0x002fe20008000f00 */
[----:B------:R-:W-:Y:S02]  /*2100*/  ULEA UR16, UR38, UR22, 0xc ;  /* 0x0000001626107291 */ /* 0x000fe4000f8e60ff */
[----:B------:R-:W-:Y:S01]  /*2110*/  UPRMT UR41, UR6, 0x40, UR7 ;  /* 0x0000004006297896 */ /* 0x000fe20008000007 */
[----:B--2---:R-:W-:Y:S01]  /*2120*/  SHF.L.U32 R3, R2, 0x1f, RZ ;  /* 0x0000001f02037819 */ /* 0x004fe200000006ff */
[----:B------:R-:W-:Y:S02]  /*2130*/  UISETP.NE.AND UP2, UPT, UR39, UR26, UPT ;  /* 0x0000001a2700728c */ /* 0x000fe4000bf45270 */
[----:B------:R-:W-:Y:S01]  /*2140*/  USHF.L.U32 UR10, UR30, 0x5, URZ ;  /* 0x000000051e0a7899 */ /* 0x000fe200080006ff */
[----:B------:R1:W2:Y:S01]  /*2150*/  SYNCS.PHASECHK.TRANS64.TRYWAIT P1, [UR8+0xc0], R3 ;  /* 0x0000c003ff0075a7 */ /* 0x0002a20008021108 */
[----:B------:R-:W-:Y:S02]  /*2160*/  UIADD3.X UR47, UPT, UPT, URZ, UR37, URZ, UP1, !UPT ;  /* 0x00000025ff2f7290 */ /* 0x000fe40008ffe4ff */
[----:B------:R-:W-:Y:S02]  /*2170*/  UIADD3 UR8, UPT, UPT, UR16, 0x8600, URZ ;  /* 0x0000860010087890 */ /* 0x000fe4000fffe0ff */
[----:B------:R-:W-:Y:S02]  /*2180*/  UPRMT UR48, UR41, 0x5410, URZ ;  /* 0x0000541029307896 */ /* 0x000fe400080000ff */
[----:B------:R-:W-:Y:S02]  /*2190*/  UIADD3 UR44, UP0, UPT, UR36, 0x180, URZ ;  /* 0x00000180242c7890 */ /* 0x000fe4000ff1e0ff */
[----:B------:R-:W-:Y:S02]  /*21a0*/  UIADD3 UR16, UPT, UPT, UR16, 0x20600, URZ ;  /* 0x0002060010107890 */ /* 0x000fe4000fffe0ff */
[----:B------:R-:W-:Y:S02]  /*21b0*/  UIADD3.X UR45, UPT, UPT, URZ, UR37, URZ, UP0, !UPT ;  /* 0x00000025ff2d7290 */ /* 0x000fe400087fe4ff */
[----:B------:R-:W-:Y:S01]  /*21c0*/  UIADD3 UR38, UPT, UPT, UR29, 0x1, URZ ;  /* 0x000000011d267890 */ /* 0x000fe2000fffe0ff */
[----:B------:R1:W-:Y:S01]  /*21d0*/  UTMALDG.4D.IM2COL [UR8], [UR46], UR48 ;  /* 0x000000082e0073b4 */ /* 0x0003e20008058030 */
[----:B------:R-:W-:Y:S02]  /*21e0*/  @UP2 UIADD3 UR38, UPT, UPT, UR29, URZ, URZ ;  /* 0x000000ff1d262290 */ /* 0x000fe4000fffe0ff */
[----:B------:R-:W-:Y:S02]  /*21f0*/  UIADD3 UR41, UPT, UPT, UR30, 0x1, URZ ;  /* 0x000000011e297890 */ /* 0x000fe4000fffe0ff */
[----:B------:R-:W-:Y:S02]  /*2200*/  UISETP.NE.AND UP0, UPT, UR38, UR25, UPT ;  /* 0x000000192600728c */ /* 0x000fe4000bf05270 */
[----:B------:R-:W-:Y:S01]  /*2210*/  UIADD3 UR49, UPT, UPT, UR40, -0x1, URZ ;  /* 0xffffffff28317890 */ /* 0x000fe2000fffe0ff */
[----:B------:R-:W-:Y:S01]  /*2220*/  UMOV UR42, 0x0 ;  /* 0x00000000002a7882 */ /* 0x000fe20000000000 */
[----:B------:R-:W-:Y:S01]  /*2230*/  UMOV UR43, 0x10000000 ;  /* 0x10000000002b7882 */ /* 0x000fe20000000000 */
[----:B------:R-:W-:Y:S01]  /*2240*/  UMOV UR19, UR27 ;  /* 0x0000001b00137c82 */ /* 0x000fe20008000000 */
[----:B------:R-:W-:Y:S01]  /*2250*/  UMOV UR20, UR28 ;  /* 0x0000001c00147c82 */ /* 0x000fe20008000000 */
[----:B------:R-:W-:Y:S01]  /*2260*/  USEL UR28, UR39, URZ, UP2 ;  /* 0x000000ff271c7287 */ /* 0x000fe20009000000 */
[----:B------:R-:W-:Y:S03]  /*2270*/  UMOV UR21, UR29 ;  /* 0x0000001d00157c82 */ /* 0x000fe60008000000 */
[----:B------:R-:W-:Y:S02]  /*2280*/  @UP0 UIADD3 UR41, UPT, UPT, UR30, URZ, URZ ;  /* 0x000000ff1e290290 */ /* 0x000fe4000fffe0ff */
[----:B------:R-:W-:Y:S01]  /*2290*/  USEL UR29, UR38, URZ, UP0 ;  /* 0x000000ff261d7287 */ /* 0x000fe20008000000 */
[----:B------:R-:W-:Y:S01]  /*22a0*/  UMOV UR17, UR9 ;  /* 0x0000000900117c82 */ /* 0x000fe20008000000 */
[----:B------:R-:W-:Y:S01]  /*22b0*/  UMOV UR18, UR10 ;  /* 0x0000000a00127c82 */ /* 0x000fe20008000000 */
[----:B------:R-:W-:Y:S01]  /*22c0*/  UISETP.GT.U32.AND UP0, UPT, UR40, 0x1, UPT ;  /* 0x000000012800788c */ /* 0x000fe2000bf04070 */
[----:B------:R1:W-:Y:S01]  /*22d0*/  UTMALDG.4D [UR16], [UR44], desc[UR42] ;  /* 0x00002a102c0075b4 */ /* 0x0003e20008019000 */
[----:B------:R-:W-:Y:S01]  /*22e0*/  UMOV UR38, UR32 ;  /* 0x0000002000267c82 */ /* 0x000fe20008000000 */
[----:B------:R-:W-:Y:S01]  /*22f0*/  UMOV UR40, UR49 ;  /* 0x0000003100287c82 */ /* 0x000fe20008000000 */
[----:B------:R-:W-:Y:S05]  /*2300*/  UMOV UR30, UR41 ;  /* 0x00000029001e7c82 */ /* 0x000fea0008000000 */
[----:B-1----:R-:W-:Y:S05]  /*2310*/  BRA.U UP0, `(.L_x_29) ;  /* 0xfffffffd001c7547 */ /* 0x002fea000b83ffff */
.L_x_24:
[----:B------:R-:W-:Y:S01]  /*2320*/  SHF.L.U32 R3, R12, 0x1f, RZ ;  /* 0x0000001f0c037819 */ /* 0x000fe200000006ff */
[----:B------:R-:W-:-:S03]  /*2330*/  NOP ;  /* 0x0000000000007918 */ /* 0x000fc60000000000 */
[----:B------:R-:W4:Y:S02]  /*2340*/  SYNCS.PHASECHK.TRANS64.TRYWAIT P0, [UR22+0x1b0], R3 ;  /* 0x0001b003ff0075a7 */ /* 0x000f240008001116 */
[----:B----4-:R-:W-:Y:S05]  /*2350*/  @!P0 BRA `(.L_x_30) ;  /* 0x0000006c00e48947 */ /* 0x010fea0003800000 */
.L_x_122:
[----:B------:R-:W4:Y:S01]  /*2360*/  LDS.128 R4, [UR22+0x1f0] ;  /* 0x0001f016ff047984 */ /* 0x000f220008000c00 */
[----:B------:R-:W-:Y:S01]  /*2370*/  UIADD3 UR4, UPT, UPT, UR22, 0x1b8, URZ ;  /* 0x000001b816047890 */ /* 0x000fe2000fffe0ff */
[----:B------:R-:W-:Y:S01]  /*2380*/  ISETP.GE.AND P0, PT, R72, 0x1, PT ;  /* 0x000000014800780c */ /* 0x000fe20003f06270 */
[----:B------:R-:W-:Y:S01]  /*2390*/  @!PT LDS RZ, [RZ] ;  /* 0x00000000fffff984 */ /* 0x000fe20000000800 */
[----:B------:R-:W-:Y:S01]  /*23a0*/  @!PT LDS RZ, [RZ] ;  /* 0x00000000fffff984 */ /* 0x000fe20000000800 */
[----:B------:R-:W-:Y:S01]  /*23b0*/  @!PT LDS RZ, [RZ] ;  /* 0x00000000fffff984 */ /* 0x000fe20000000800 */
[----:B------:R-:W-:Y:S01]  /*23c0*/  @!PT LDS RZ, [RZ] ;  /* 0x00000000fffff984 */ /* 0x000fe20000000800 */
[----:B------:R1:W-:Y:S06]  /*23d0*/  MEMBAR.ALL.CTA ;  /* 0x0000000000007992 */ /* 0x0003ec0000008000 */
[----:B-1----:R-:W1:Y:S01]  /*23e0*/  FENCE.VIEW.ASYNC.S ;  /* 0x00000000000073c6 */ /* 0x002e620000000000 */
[----:B------:R-:W-:-:S09]  /*23f0*/  UPRMT UR4, URZ, 0x654, UR4 ;  /* 0x00000654ff047896 */ /* 0x000fd20008000004 */
[----:B-1----:R-:W-:Y:S01]  /*2400*/  SYNCS.ARRIVE.TRANS64.RED.A1T0 RZ, [UR4], RZ ;  /* 0x000000ffffff79a7 */ /* 0x002fe20008100404 */
[----:B----4-:R-:W-:-:S13]  /*2410*/  LOP3.LUT P3, RZ, R6, 0x1, RZ, 0xc0, !PT ;  /* 0x0000000106ff7812 */ /* 0x010fda000786c0ff */
[----:B------:R-:W-:Y:S02]  /*2420*/  @P3 MOV R13, R4 ;  /* 0x00000004000d3202 */ /* 0x000fe40000000f00 */
[----:B------:R-:W-:Y:S01]  /*2430*/  @P3 LOP3.LUT R10, R5, 0xffff, RZ, 0xc0, !PT ;  /* 0x0000ffff050a3812 */ /* 0x000fe200078ec0ff */
[----:B------:R-:W-:Y:S06]  /*2440*/  @!P0 BRA `(.L_x_31) ;  /* 0x0000000000b88947 */ /* 0x000fec0003800000 */
[----:B------:R-:W1:Y:S01]  /*2450*/  LDC.64 R4, c[0x0][0xb18] ;  /* 0x0002c600ff047b82 */ /* 0x000e620000000a00 */
[----:B--2---:R-:W-:-:S07]  /*2460*/  ISETP.NE.AND P2, PT, R72, 0x1, PT ;  /* 0x000000014800780c */ /* 0x004fce0003f45270 */
[----:B------:R-:W2:Y:S08]  /*2470*/  LDC.64 R6, c[0x0][0xb10] ;  /* 0x0002c400ff067b82 */ /* 0x000eb00000000a00 */
[----:B------:R-:W4:Y:S08]  /*2480*/  LDC R8, c[0x0][0xb20] ;  /* 0x0002c800ff087b82 */ /* 0x000f300000000800 */
[----:B------:R-:W3:Y:S01]  /*2490*/  LDC R14, c[0x0][0xb0c] ;  /* 0x0002c300ff0e7b82 */ /* 0x000ee20000000800 */
[----:B-1----:R-:W-:Y:S01]  /*24a0*/  IMAD.HI.U32 R9, R0, R5, RZ ;  /* 0x0000000500097227 */ /* 0x002fe200078e00ff */
[----:B------:R-:W-:-:S03]  /*24b0*/  ISETP.NE.AND P0, PT, R4, 0x1, PT ;  /* 0x000000010400780c */ /* 0x000fc60003f05270 */
[----:B------:R-:W-:-:S03]  /*24c0*/  IMAD.HI.U32 R5, R10, R5, RZ ;  /* 0x000000050a057227 */ /* 0x000fc600078e00ff */
[----:B------:R-:W1:Y:S01]  /*24d0*/  LDC.64 R2, c[0x0][0xb28] ;  /* 0x0002ca00ff027b82 */ /* 0x000e620000000a00 */
[----:B--2---:R-:W-:-:S04]  /*24e0*/  IMAD.HI.U32 R16, R11, R6, RZ ;  /* 0x000000060b107227 */ /* 0x004fc800078e00ff */
[----:B------:R-:W-:Y:S01]  /*24f0*/  IMAD.HI.U32 R18, R13, R6, RZ ;  /* 0x000000060d127227 */ /* 0x000fe200078e00ff */
[----:B------:R-:W-:Y:S02]  /*2500*/  SHF.R.U32.HI R16, RZ, R7, R16 ;  /* 0x00000007ff107219 */ /* 0x000fe40000011610 */
[-C--:B----4-:R-:W-:Y:S02]  /*2510*/  SHF.R.U32.HI R9, RZ, R8.reuse, R9 ;  /* 0x00000008ff097219 */ /* 0x090fe40000011609 */
[----:B------:R-:W-:Y:S02]  /*2520*/  SHF.R.U32.HI R5, RZ, R8, R5 ;  /* 0x00000008ff057219 */ /* 0x000fe40000011605 */
[----:B------:R-:W-:Y:S02]  /*2530*/  SEL R9, R0, R9, !P0 ;  /* 0x0000000900097207 */ /* 0x000fe40004000000 */
[----:B------:R-:W-:Y:S02]  /*2540*/  SHF.R.U32.HI R18, RZ, R7, R18 ;  /* 0x00000007ff127219 */ /* 0x000fe40000011612 */
[----:B---3--:R-:W-:-:S02]  /*2550*/  ISETP.NE.AND P1, PT, R14, 0x1, PT ;  /* 0x000000010e00780c */ /* 0x008fc40003f25270 */
[----:B------:R-:W-:Y:S02]  /*2560*/  SEL R5, R10, R5, !P0 ;  /* 0x000000050a057207 */ /* 0x000fe40004000000 */
[----:B------:R-:W-:Y:S02]  /*2570*/  SEL R15, R11, R16, !P1 ;  /* 0x000000100b0f7207 */ /* 0x000fe40004800000 */
[----:B------:R-:W-:Y:S01]  /*2580*/  SEL R7, R13, R18, !P1 ;  /* 0x000000120d077207 */ /* 0x000fe20004800000 */
[----:B-1----:R-:W-:-:S04]  /*2590*/  IMAD.HI.U32 R16, R9, R2, RZ ;  /* 0x0000000209107227 */ /* 0x002fc800078e00ff */
[----:B------:R-:W-:Y:S01]  /*25a0*/  IMAD.HI.U32 R6, R15, R2, RZ ;  /* 0x000000020f067227 */ /* 0x000fe200078e00ff */
[----:B------:R-:W-:-:S04]  /*25b0*/  @P2 SHF.R.U32.HI R9, RZ, R3, R16 ;  /* 0x00000003ff092219 */ /* 0x000fc80000011610 */
[----:B------:R-:W-:Y:S01]  /*25c0*/  @P2 SHF.R.U32.HI R15, RZ, R3, R6 ;  /* 0x00000003ff0f2219 */ /* 0x000fe20000011606 */
[----:B------:R-:W-:-:S04]  /*25d0*/  IMAD R9, R72, R9, RZ ;  /* 0x0000000948097224 */ /* 0x000fc800078e02ff */
[----:B------:R-:W-:Y:S01]  /*25e0*/  IMAD R6, R72, R15, RZ ;  /* 0x0000000f48067224 */ /* 0x000fe200078e02ff */
[C---:B------:R-:W-:Y:S02]  /*25f0*/  ISETP.GE.AND P0, PT, R5.reuse, R9, PT ;  /* 0x000000090500720c */ /* 0x040fe40003f06270 */
[----:B------:R-:W-:Y:S02]  /*2600*/  IADD3 R9, PT, PT, -R5, RZ, RZ ;  /* 0x000000ff05097210 */ /* 0x000fe40007ffe1ff */
[----:B------:R-:W-:Y:S01]  /*2610*/  ISETP.GE.OR P0, PT, R7, R6, P0 ;  /* 0x000000060700720c */ /* 0x000fe20000706670 */
[----:B------:R-:W-:-:S04]  /*2620*/  IMAD.HI.U32 R6, R5, R2, RZ ;  /* 0x0000000205067227 */ /* 0x000fc800078e00ff */
[----:B------:R-:W-:Y:S01]  /*2630*/  IMAD R9, R4, R9, R10 ;  /* 0x0000000904097224 */ /* 0x000fe200078e020a */
[----:B------:R-:W-:-:S04]  /*2640*/  SHF.R.U32.HI R6, RZ, R3, R6 ;  /* 0x00000003ff067219 */ /* 0x000fc80000011606 */
[----:B------:R-:W-:-:S03]  /*2650*/  SEL R6, R5, R6, !P2 ;  /* 0x0000000605067207 */ /* 0x000fc60005000000 */
[----:B------:R-:W-:-:S04]  /*2660*/  @!P0 IMAD.HI.U32 R8, R7, R2, RZ ;  /* 0x0000000207088227 */ /* 0x000fc800078e00ff */
[----:B------:R-:W-:Y:S01]  /*2670*/  IMAD.MOV R2, RZ, RZ, -R6 ;  /* 0x000000ffff027224 */ /* 0x000fe200078e0a06 */
[----:B------:R-:W-:-:S03]  /*2680*/  @!P0 SHF.R.U32.HI R8, RZ, R3, R8 ;  /* 0x00000003ff088219 */ /* 0x000fc60000011608 */
[----:B------:R-:W-:Y:S01]  /*2690*/  IMAD R2, R72, R2, R5 ;  /* 0x0000000248027224 */ /* 0x000fe200078e0205 */
        /* <DEDUP_REMOVED lines=9> */
.L_x_31:
[----:B------:R-:W1:Y:S02]  /*2730*/  LDCU UR4, c[0x0][0xb30] ;  /* 0x00016600ff0477ac */ /* 0x000e640008000800 */
[----:B-1----:R-:W-:-:S09]  /*2740*/  UISETP.NE.AND UP0, UPT, UR4, 0x1, UPT ;  /* 0x000000010400788c */ /* 0x002fd2000bf05270 */
[----:B------:R-:W-:Y:S05]  /*2750*/  BRA.U UP0, `(.L_x_32) ;  /* 0x0000000100407547 */ /* 0x000fea000b800000 */
[----:B------:R-:W1:Y:S08]  /*2760*/  LDC.64 R4, c[0x0][0xb10] ;  /* 0x0002c400ff047b82 */ /* 0x000e700000000a00 */
[----:B------:R-:W4:Y:S08]  /*2770*/  LDC.64 R2, c[0x0][0xb18] ;  /* 0x0002c600ff027b82 */ /* 0x000f300000000a00 */
[----:B------:R-:W2:Y:S08]  /*2780*/  LDC R6, c[0x0][0xb20] ;  /* 0x0002c800ff067b82 */ /* 0x000eb00000000800 */
[----:B------:R-:W3:Y:S01]  /*2790*/  LDC R8, c[0x0][0xb0c] ;  /* 0x0002c300ff087b82 */ /* 0x000ee20000000800 */
[----:B-1----:R-:W-:-:S05]  /*27a0*/  IMAD.HI.U32 R4, R13, R4, RZ ;  /* 0x000000040d047227 */ /* 0x002fca00078e00ff */
[----:B------:R-:W-:Y:S01]  /*27b0*/  SHF.R.U32.HI R4, RZ, R5, R4 ;  /* 0x00000005ff047219 */ /* 0x000fe20000011604 */
[----:B----4-:R-:W-:Y:S01]  /*27c0*/  IMAD.HI.U32 R3, R10, R3, RZ ;  /* 0x000000030a037227 */ /* 0x010fe200078e00ff */
[----:B------:R-:W-:-:S04]  /*27d0*/  ISETP.NE.AND P0, PT, R2, 0x1, PT ;  /* 0x000000010200780c */ /* 0x000fc80003f05270 */
[----:B--2---:R-:W-:-:S04]  /*27e0*/  SHF.R.U32.HI R3, RZ, R6, R3 ;  /* 0x00000006ff037219 */ /* 0x004fc80000011603 */
[----:B------:R-:W-:Y:S02]  /*27f0*/  SEL R3, R10, R3, !P0 ;  /* 0x000000030a037207 */ /* 0x000fe40004000000 */
[----:B---3--:R-:W-:-:S04]  /*2800*/  ISETP.NE.AND P1, PT, R8, 0x1, PT ;  /* 0x000000010800780c */ /* 0x008fc80003f25270 */
[----:B------:R-:W-:-:S05]  /*2810*/  SEL R4, R13, R4, !P1 ;  /* 0x000000040d047207 */ /* 0x000fca0004800000 */
[----:B------:R-:W-:Y:S02]  /*2820*/  IMAD.IADD R5, R3, 0x1, -R4 ;  /* 0x0000000103057824 */ /* 0x000fe400078e0a04 */
[----:B------:R-:W-:Y:S02]  /*2830*/  IMAD.IADD R3, R4, 0x1, -R3 ;  /* 0x0000000104037824 */ /* 0x000fe400078e0a03 */
[----:B------:R-:W-:Y:S02]  /*2840*/  IMAD R13, R5, R8, R13 ;  /* 0x00000008050d7224 */ /* 0x000fe400078e020d */
[----:B------:R-:W-:-:S07]  /*2850*/  IMAD R10, R3, R2, R10 ;  /* 0x00000002030a7224 */ /* 0x000fce00078e020a */
.L_x_32:
[----:B------:R-:W-:Y:S01]  /*2860*/  UMOV UR20, UR31 ;  /* 0x0000001f00147c82 */ /* 0x000fe20008000000 */
[----:B------:R-:W-:Y:S01]  /*2870*/  PLOP3.LUT P0, PT, PT, PT, PT, 0x80, 0x8 ;  /* 0x000000000008781c */ /* 0x000fe20003f0f070 */
[----:B------:R-:W-:Y:S01]  /*2880*/  IMAD.IADD R19, R13, 0x1, R176 ;  /* 0x000000010d137824 */ /* 0x000fe200078e02b0 */
[----:B------:R-:W-:Y:S01]  /*2890*/  LOP3.LUT R12, R12, 0x1, RZ, 0x3c, !PT ;  /* 0x000000010c0c7812 */ /* 0x000fe200078e3cff */
[----:B------:R-:W-:Y:S01]  /*28a0*/  IMAD.IADD R16, R10, 0x1, R145 ;  /* 0x000000010a107824 */ /* 0x000fe200078e0291 */
[----:B------:R-:W-:Y:S09]  /*28b0*/  @P3 BRA `(.L_x_33) ;  /* 0xffffffec00683947 */ /* 0x000ff2000383ffff */
[----:B------:R-:W-:Y:S01]  /*28c0*/  UIADD3 UR22, UPT, UPT, UR22, 0xc0, URZ ;  /* 0x000000c016167890 */ /* 0x000fe2000fffe0ff */
[----:B------:R-:W-:-:S03]  /*28d0*/  MOV R3, UR33 ;  /* 0x0000002100037c02 */ /* 0x000fc60008000f00 */
[----:B------:R-:W-:Y:S01]  /*28e0*/  ULEA UR4, UR32, UR22, 0x3 ;  /* 0x0000001620047291 */ /* 0x000fe2000f8e18ff */
[----:B------:R-:W-:-:S08]  /*28f0*/  SHF.L.U32 R3, R3, 0x1f, RZ ;  /* 0x0000001f03037819 */ /* 0x000fd000000006ff */
[----:B------:R-:W1:Y:S02]  /*2900*/  SYNCS.PHASECHK.TRANS64.TRYWAIT P0, [UR4], R3 ;  /* 0x00000003ff0075a7 */ /* 0x000e640008001104 */
[----:B-1----:R-:W-:Y:S05]  /*2910*/  @!P0 BRA `(.L_x_34) ;  /* 0x00000068008c8947 */ /* 0x002fea0003800000 */
.L_x_124:
[----:B------:R-:W-:-:S04]  /*2920*/  UIADD3 UR6, UPT, UPT, UR32, 0x1, URZ ;  /* 0x0000000120067890 */ /* 0x000fc8000fffe0ff */
[----:B------:R-:W-:-:S04]  /*2930*/  UISETP.NE.AND UP0, UPT, UR6, 0x18, UPT ;  /* 0x000000180600788c */ /* 0x000fc8000bf05270 */
[----:B------:R-:W-:Y:S02]  /*2940*/  USEL UR5, URZ, 0x1, UP0 ;  /* 0x00000001ff057887 */ /* 0x000fe40008000000 */
[----:B------:R-:W-:Y:S02]  /*2950*/  USEL UR6, UR6, URZ, UP0 ;  /* 0x000000ff06067287 */ /* 0x000fe40008000000 */
[----:B------:R-:W-:Y:S02]  /*2960*/  ULOP3.LUT UR5, UR33, UR5, URZ, 0x3c, !UPT ;  /* 0x0000000521057292 */ /* 0x000fe4000f8e3cff */
[----:B------:R-:W-:-:S04]  /*2970*/  ULEA UR4, UR6, UR22, 0x3 ;  /* 0x0000001606047291 */ /* 0x000fc8000f8e18ff */
[----:B-1----:R-:W-:-:S04]  /*2980*/  MOV R3, UR5 ;  /* 0x0000000500037c02 */ /* 0x002fc80008000f00 */
[----:B------:R-:W-:-:S04]  /*2990*/  SHF.L.U32 R3, R3, 0x1f, RZ ;  /* 0x0000001f03037819 */ /* 0x000fc800000006ff */
[----:B------:R-:W1:Y:S02]  /*29a0*/  SYNCS.PHASECHK.TRANS64.TRYWAIT P0, [UR4], R3 ;  /* 0x00000003ff0075a7 */ /* 0x000e640008001104 */
[----:B-1----:R-:W-:Y:S05]  /*29b0*/  @!P0 BRA `(.L_x_35) ;  /* 0x00000068007c8947 */ /* 0x002fea0003800000 */
.L_x_126:
        /* <DEDUP_REMOVED lines=10> */
.L_x_128:
        /* <DEDUP_REMOVED lines=10> */
.L_x_130:
        /* <DEDUP_REMOVED lines=10> */
.L_x_132:
        /* <DEDUP_REMOVED lines=10> */
.L_x_134:
        /* <DEDUP_REMOVED lines=10> */
.L_x_136:
        /* <DEDUP_REMOVED lines=10> */
.L_x_138:
        /* <DEDUP_REMOVED lines=10> */
.L_x_140:
        /* <DEDUP_REMOVED lines=10> */
.L_x_142:
        /* <DEDUP_REMOVED lines=10> */
.L_x_144:
        /* <DEDUP_REMOVED lines=10> */
.L_x_146:
        /* <DEDUP_REMOVED lines=10> */
.L_x_148:
        /* <DEDUP_REMOVED lines=10> */
.L_x_150:
        /* <DEDUP_REMOVED lines=10> */
.L_x_152:
        /* <DEDUP_REMOVED lines=10> */
.L_x_154:
        /* <DEDUP_REMOVED lines=10> */
.L_x_156:
        /* <DEDUP_REMOVED lines=10> */
.L_x_158:
        /* <DEDUP_REMOVED lines=10> */
.L_x_160:
        /* <DEDUP_REMOVED lines=10> */
.L_x_162:
        /* <DEDUP_REMOVED lines=10> */
.L_x_164:
        /* <DEDUP_REMOVED lines=10> */
.L_x_166:
        /* <DEDUP_REMOVED lines=10> */
.L_x_168:
[----:B------:R-:W-:-:S04]  /*36e0*/  UIADD3 UR6, UPT, UPT, UR6, 0x1, URZ ;  /* 0x0000000106067890 */ /* 0x000fc8000fffe0ff */
[----:B------:R-:W-:-:S04]  /*36f0*/  UISETP.NE.AND UP0, UPT, UR6, 0x18, UPT ;  /* 0x000000180600788c */ /* 0x000fc8000bf05270 */
[----:B------:R-:W-:Y:S02]  /*3700*/  USEL UR4, URZ, 0x1, UP0 ;  /* 0x00000001ff047887 */ /* 0x000fe40008000000 */
[----:B------:R-:W-:Y:S02]  /*3710*/  USEL UR6, UR6, URZ, UP0 ;  /* 0x000000ff06067287 */ /* 0x000fe40008000000 */
[----:B------:R-:W-:Y:S02]  /*3720*/  ULOP3.LUT UR4, UR5, UR4, URZ, 0x3c, !UPT ;  /* 0x0000000405047292 */ /* 0x000fe4000f8e3cff */
[----:B------:R-:W-:-:S04]  /*3730*/  ULEA UR6, UR6, UR22, 0x3 ;  /* 0x0000001606067291 */ /* 0x000fc8000f8e18ff */
[----:B------:R-:W-:Y:S02]  /*3740*/  IMAD.U32 R2, RZ, RZ, UR4 ;  /* 0x00000004ff027e24 */ /* 0x000fe4000f8e00ff */
[----:B-1----:R-:W-:-:S03]  /*3750*/  MOV R0, UR6 ;  /* 0x0000000600007c02 */ /* 0x002fc60008000f00 */
[----:B------:R-:W-:-:S07]  /*3760*/  SHF.L.U32 R3, R2, 0x1f, RZ ;  /* 0x0000001f02037819 */ /* 0x000fce00000006ff */
.L_x_57:
[----:B-1----:R1:W4:Y:S02]  /*3770*/  SYNCS.PHASECHK.TRANS64.TRYWAIT P0, [R0+URZ], R3 ;  /* 0x00000003000075a7 */ /* 0x00232400080011ff */
[----:B----4-:R-:W-:Y:S05]  /*3780*/  @!P0 NANOSLEEP.SYNCS 0x989680 ;  /* 0x009896800000895d */ /* 0x010fea0003900000 */
[----:B------:R-:W4:Y:S02]  /*3790*/  @!P0 SYNCS.PHASECHK.TRANS64 P0, [R0+URZ], R3 ;  /* 0x00000003000085a7 */ /* 0x000f2400080010ff */
[----:B----4-:R-:W-:Y:S05]  /*37a0*/  @P0 EXIT ;  /* 0x000000000000094d */ /* 0x010fea0003800000 */
[----:B------:R-:W-:Y:S05]  /*37b0*/  BRA `(.L_x_57) ;  /* 0xfffffffc00ec7947 */ /* 0x000fea000383ffff */
.L_x_17:
[----:B------:R-:W-:-:S04]  /*37c0*/  UISETP.NE.AND UP1, UPT, UR45, URZ, UPT ;  /* 0x000000ff2d00728c */ /* 0x000fc8000bf25270 */
[----:B------:R-:W-:-:S09]  /*37d0*/  UISETP.NE.OR UP1, UPT, UR8, 0x1, UP1 ;  /* 0x000000010800788c */ /* 0x000fd20008f25670 */
[----:B------:R-:W-:Y:S05]  /*37e0*/  BRA.U UP1, `(.L_x_58) ;  /* 0x0000000101b07547 */ /* 0x000fea000b800000 */
[----:B------:R-:W-:Y:S01]  /*37f0*/  UMOV UR4, 0x400 ;  /* 0x0000040000047882 */ /* 0x000fe20000000000 */
[----:B------:R-:W-:Y:S01]  /*3800*/  HFMA2 R3, -RZ, RZ, 0, 5.9604644775390625e-08 ;  /* 0x00000001ff037431 */ /* 0x000fe200000001ff */
[----:B------:R-:W-:Y:S01]  /*3810*/  ULEA UR45, UR45, UR4, 0x18 ;  /* 0x000000042d2d7291 */ /* 0x000fe2000f8ec0ff */
[----:B------:R-:W-:Y:S01]  /*3820*/  ISETP.NE.AND P0, PT, R2, RZ, PT ;  /* 0x000000ff0200720c */ /* 0x000fe20003f05270 */
[----:B------:R-:W-:Y:S02]  /*3830*/  IMAD.MOV.U32 R8, RZ, RZ, RZ ;  /* 0x000000ffff087224 */ /* 0x000fe400078e00ff */
[----:B------:R-:W-:Y:S02]  /*3840*/  UIADD3 UR6, UPT, UPT, UR45, 0x1b8, URZ ;  /* 0x000001b82d067890 */ /* 0x000fe4000fffe0ff */
[----:B------:R-:W-:Y:S02]  /*3850*/  UIADD3 UR7, UPT, UPT, UR45, 0x1b0, URZ ;  /* 0x000001b02d077890 */ /* 0x000fe4000fffe0ff */
[----:B------:R-:W-:-:S12]  /*3860*/  UPRMT UR6, URZ, 0x654, UR6 ;  /* 0x00000654ff067896 */ /* 0x000fd80008000006 */
.L_x_61:
[----:B------:R-:W-:Y:S01]  /*3870*/  SHF.L.U32 R7, R3, 0x1f, RZ ;  /* 0x0000001f03077819 */ /* 0x000fe200000006ff */
[----:B------:R-:W-:Y:S02]  /*3880*/  IMAD.U32 R9, RZ, RZ, UR7 ;  /* 0x00000007ff097e24 */ /* 0x000fe4000f8e00ff */
[----:B------:R-:W-:Y:S01]  /*3890*/  @!P0 IMAD.MOV.U32 R5, RZ, RZ, 0x10 ;  /* 0x00000010ff058424 */ /* 0x000fe200078e00ff */
[----:B------:R-:W1:Y:S02]  /*38a0*/  SYNCS.PHASECHK.TRANS64.TRYWAIT P1, [UR45+0x1b8], R7 ;  /* 0x0001b807ff0075a7 */ /* 0x000e64000802112d */
[----:B------:R-:W-:-:S04]  /*38b0*/  PRMT R9, R2, 0x654, R9 ;  /* 0x0000065402097816 */ /* 0x000fc80000000009 */
[----:B------:R-:W-:Y:S01]  /*38c0*/  SEL R0, R9, R0, !P0 ;  /* 0x0000000009007207 */ /* 0x000fe20004000000 */
[----:B-1----:R-:W-:Y:S06]  /*38d0*/  @!P1 BRA `(.L_x_59) ;  /* 0x0000006000c49947 */ /* 0x002fec0003800000 */
.L_x_170:
[----:B------:R-:W-:Y:S01]  /*38e0*/  UIADD3 UR4, UPT, UPT, UR45, 0x1f0, URZ ;  /* 0x000001f02d047890 */ /* 0x000fe2000fffe0ff */
[----:B------:R2:W-:Y:S01]  /*38f0*/  @!P0 SYNCS.ARRIVE.TRANS64.RED RZ, [R0+URZ], R5 ;  /* 0x0000000500ff89a7 */ /* 0x0005e200080004ff */
[----:B------:R-:W-:Y:S01]  /*3900*/  UIADD3 UR5, UPT, UPT, UR45, 0x1b0, URZ ;  /* 0x000001b02d057890 */ /* 0x000fe2000fffe0ff */
[----:B------:R-:W-:-:S08]  /*3910*/  LOP3.LUT R3, R3, 0x1, RZ, 0x3c, !PT ;  /* 0x0000000103037812 */ /* 0x000fd000078e3cff */
[----:B------:R-:W-:Y:S06]  /*3920*/  UGETNEXTWORKID.BROADCAST [UR4], [UR5] ;  /* 0x00000000040073ca */ /* 0x000fec0008000100 */
[----:B--2---:R-:W-:-:S04]  /*3930*/  SHF.L.U32 R5, R8, 0x1f, RZ ;  /* 0x0000001f08057819 */ /* 0x004fc800000006ff */
[----:B------:R-:W2:Y:S02]  /*3940*/  SYNCS.PHASECHK.TRANS64.TRYWAIT P1, [UR45+0x1b0], R5 ;  /* 0x0001b005ff0075a7 */ /* 0x000ea4000802112d */
[----:B--2---:R-:W-:Y:S05]  /*3950*/  @!P1 BRA `(.L_x_60) ;  /* 0x0000006000bc9947 */ /* 0x004fea0003800000 */
.L_x_172:
[----:B-1----:R-:W1:Y:S01]  /*3960*/  LDS.128 R4, [UR45+0x1f0] ;  /* 0x0001f02dff047984 */ /* 0x002e620008000c00 */
[----:B------:R-:W-:Y:S01]  /*3970*/  LOP3.LUT R8, R8, 0x1, RZ, 0x3c, !PT ;  /* 0x0000000108087812 */ /* 0x000fe200078e3cff */
[----:B------:R-:W-:Y:S01]  /*3980*/  @!PT LDS RZ, [RZ] ;  /* 0x00000000fffff984 */ /* 0x000fe20000000800 */
[----:B------:R-:W-:Y:S01]  /*3990*/  @!PT LDS RZ, [RZ] ;  /* 0x00000000fffff984 */ /* 0x000fe20000000800 */
[----:B------:R-:W-:Y:S01]  /*39a0*/  @!PT LDS RZ, [RZ] ;  /* 0x00000000fffff984 */ /* 0x000fe20000000800 */
[----:B------:R-:W-:Y:S01]  /*39b0*/  @!PT LDS RZ, [RZ] ;  /* 0x00000000fffff984 */ /* 0x000fe20000000800 */
[----:B------:R2:W-:Y:S06]  /*39c0*/  MEMBAR.ALL.CTA ;  /* 0x0000000000007992 */ /* 0x0005ec0000008000 */
[----:B--2---:R-:W2:Y:S02]  /*39d0*/  FENCE.VIEW.ASYNC.S ;  /* 0x00000000000073c6 */ /* 0x004ea40000000000 */
[----:B--2---:R-:W-:Y:S01]  /*39e0*/  SYNCS.ARRIVE.TRANS64.RED.A1T0 RZ, [UR6], RZ ;  /* 0x000000ffffff79a7 */ /* 0x004fe20008100406 */
[----:B-1----:R-:W-:-:S13]  /*39f0*/  LOP3.LUT P1, RZ, R6, 0x1, RZ, 0xc0, !PT ;  /* 0x0000000106ff7812 */ /* 0x002fda000782c0ff */
[----:B------:R-:W-:Y:S05]  /*3a00*/  @P1 BRA `(.L_x_61) ;  /* 0xfffffffc00981947 */ /* 0x000fea000383ffff */
[----:B------:R-:W-:-:S04]  /*3a10*/  SHF.L.U32 R0, R3, 0x1f, RZ ;  /* 0x0000001f03007819 */ /* 0x000fc800000006ff */
[----:B------:R-:W1:Y:S02]  /*3a20*/  SYNCS.PHASECHK.TRANS64 P0, [UR45+0x1b8], R0 ;  /* 0x0001b800ff0075a7 */ /* 0x000e64000800102d */
[----:B-1----:R-:W-:Y:S05]  /*3a30*/  @P0 EXIT ;  /* 0x000000000000094d */ /* 0x002fea0003800000 */
[----:B------:R-:W-:-:S07]  /*3a40*/  MOV R0, UR45 ;  /* 0x0000002d00007c02 */ /* 0x000fce0008000f00 */
.L_x_62:
[----:B-1----:R-:W-:-:S04]  /*3a50*/  SHF.L.U32 R5, R3, 0x1f, RZ ;  /* 0x0000001f03057819 */ /* 0x002fc800000006ff */
[----:B------:R1:W2:Y:S03]  /*3a60*/  SYNCS.PHASECHK.TRANS64.TRYWAIT P0, [R0+URZ+0x1b8], R5 ;  /* 0x0001b805000075a7 */ /* 0x0002a600080011ff */
[----:B--2---:R-:W-:Y:S05]  /*3a70*/  @!P0 NANOSLEEP.SYNCS 0x989680 ;  /* 0x009896800000895d */ /* 0x004fea0003900000 */
[----:B------:R-:W2:Y:S02]  /*3a80*/  @!P0 SYNCS.PHASECHK.TRANS64 P0, [R0+URZ+0x1b8], R5 ;  /* 0x0001b805000085a7 */ /* 0x000ea400080010ff */
[----:B--2---:R-:W-:Y:S05]  /*3a90*/  @P0 EXIT ;  /* 0x000000000000094d */ /* 0x004fea0003800000 */
[----:B------:R-:W-:Y:S05]  /*3aa0*/  BRA `(.L_x_62) ;  /* 0xfffffffc00e87947 */ /* 0x000fea000383ffff */
.L_x_58:
[----:B------:R-:W-:-:S09]  /*3ab0*/  UISETP.NE.AND UP1, UPT, UR8, URZ, UPT ;  /* 0x000000ff0800728c */ /* 0x000fd2000bf25270 */
[----:B------:R-:W-:Y:S05]  /*3ac0*/  BRA.U UP1, `(.L_x_63) ;  /* 0x0000000d01187547 */ /* 0x000fea000b800000 */
[----:B------:R-:W-:Y:S01]  /*3ad0*/  UMOV UR4, 0x40 ;  /* 0x0000004000047882 */ /* 0x000fe20000000000 */
[----:B------:R-:W-:Y:S01]  /*3ae0*/  NOP ;  /* 0x0000000000007918 */ /* 0x000fe20000000000 */
[----:B------:R-:W-:Y:S01]  /*3af0*/  ULEA UR4, UR45, UR4, 0x18 ;  /* 0x000000042d047291 */ /* 0x000fe2000f8ec0ff */
[----:B------:R-:W-:Y:S02]  /*3b00*/  UMOV UR5, 0x400 ;  /* 0x0000040000057882 */ /* 0x000fe40000000000 */
[----:B------:R-:W-:-:S06]  /*3b10*/  ULEA UR45, UR45, UR5, 0x18 ;  /* 0x000000052d2d7291 */ /* 0x000fcc000f8ec0ff */
[----:B------:R-:W1:Y:S02]  /*3b20*/  LDS.U8 R0, [UR4+0x1c] ;  /* 0x00001c04ff007984 */ /* 0x000e640008000000 */
[----:B-1----:R-:W-:-:S13]  /*3b30*/  ISETP.NE.AND P0, PT, R0, RZ, PT ;  /* 0x000000ff0000720c */ /* 0x002fda0003f05270 */
[----:B------:R-:W-:Y:S05]  /*3b40*/  @P0 BRA `(.L_x_64) ;  /* 0x0000000000580947 */ /* 0x000fea0003800000 */
[----:B------:R-:W-:-:S13]  /*3b50*/  ELECT P0, URZ, PT ;  /* 0x0000000000ff782f */ /* 0x000fda0003800000 */
[----:B------:R-:W-:Y:S05]  /*3b60*/  @!P0 BRA `(.L_x_65) ;  /* 0x0000000000608947 */ /* 0x000fea0003800000 */
[----:B------:R-:W-:Y:S01]  /*3b70*/  UMOV UR5, 0x10 ;  /* 0x0000001000057882 */ /* 0x000fe20000000000 */
[----:B------:R-:W-:Y:S01]  /*3b80*/  HFMA2 R0, -RZ, RZ, 0, 5.9604644775390625e-08 ;  /* 0x00000001ff007431 */ /* 0x000fe200000001ff */
[----:B------:R-:W-:-:S03]  /*3b90*/  MOV R2, 0xffff ;  /* 0x0000ffff00027802 */ /* 0x000fc60000000f00 */
[----:B------:R-:W-:Y:S04]  /*3ba0*/  DEPBAR.LE SB1, 0x36 ;  /* 0x00009d800000791a */ /* 0x000fe80000000000 */
[----:B------:R-:W1:Y:S02]  /*3bb0*/  UTCATOMSWS.FIND_AND_SET.ALIGN UP0, UR5, UR5 ;  /* 0x00000005000575e3 */ /* 0x000e640008000800 */
[----:B-1----:R-:W-:Y:S01]  /*3bc0*/  MOV R3, UR5 ;  /* 0x0000000500037c02 */ /* 0x002fe20008000f00 */
[----:B------:R-:W-:Y:S06]  /*3bd0*/  BRA.U UP0, `(.L_x_66) ;  /* 0x0000000100187547 */ /* 0x000fec000b800000 */
.L_x_67:
[----:B------:R-:W-:Y:S05]  /*3be0*/  NANOSLEEP 0x64 ;  /* 0x000000640000795d */ /* 0x000fea0003800000 */
[----:B------:R-:W-:-:S05]  /*3bf0*/  UMOV UR5, 0x10 ;  /* 0x0000001000057882 */ /* 0x000fca0000000000 */
[----:B------:R-:W-:Y:S04]  /*3c00*/  DEPBAR.LE SB1, 0x36 ;  /* 0x00009d800000791a */ /* 0x000fe80000000000 */
[----:B------:R-:W1:Y:S02]  /*3c10*/  UTCATOMSWS.FIND_AND_SET.ALIGN UP0, UR5, UR5 ;  /* 0x00000005000575e3 */ /* 0x000e640008000800 */
[----:B-1----:R-:W-:Y:S01]  /*3c20*/  MOV R3, UR5 ;  /* 0x0000000500037c02 */ /* 0x002fe20008000f00 */
[----:B------:R-:W-:Y:S05]  /*3c30*/  BRA.U !UP0, `(.L_x_67) ;  /* 0xfffffffd08e87547 */ /* 0x000fea000b83ffff */
.L_x_66:
[-C--:B------:R-:W-:Y:S02]  /*3c40*/  SHF.L.U32 R2, R2, R3.reuse, RZ ;  /* 0x0000000302027219 */ /* 0x080fe400000006ff */
[----:B------:R-:W-:Y:S01]  /*3c50*/  SHF.L.U32 R0, R0, R3, RZ ;  /* 0x0000000300007219 */ /* 0x000fe200000006ff */
[----:B------:R-:W-:Y:S02]  /*3c60*/  IMAD.SHL.U32 R3, R3, 0x20, RZ ;  /* 0x0000002003037824 */ /* 0x000fe400078e00ff */
[----:B------:R1:W-:Y:S04]  /*3c70*/  ATOMS.OR RZ, [UR4+0x14], R2 ;  /* 0x00001402ffff798c */ /* 0x0003e8000b000004 */
[----:B------:R1:W-:Y:S04]  /*3c80*/  ATOMS.OR RZ, [UR4+0x18], R0 ;  /* 0x00001800ffff798c */ /* 0x0003e8000b000004 */
[----:B------:R1:W-:Y:S01]  /*3c90*/  STS [UR45+0x200], R3 ;  /* 0x00020003ff007988 */ /* 0x0003e2000800082d */
[----:B------:R-:W-:Y:S05]  /*3ca0*/  BRA `(.L_x_65) ;  /* 0x0000000000107947 */ /* 0x000fea0003800000 */
.L_x_64:
[----:B------:R-:W-:Y:S02]  /*3cb0*/  MOV R0, 0xffffffff ;  /* 0xffffffff00007802 */ /* 0x000fe40000000f00 */
[----:B------:R-:W-:-:S03]  /*3cc0*/  MOV R2, 0x3cf0 ;  /* 0x00003cf000027802 */ /* 0x000fc60000000f00 */
[----:B------:R1:W-:Y:S04]  /*3cd0*/  STS [UR45+0x200], R0 ;  /* 0x00020000ff007988 */ /* 0x0003e8000800082d */
[----:B-1-3-5:R-:W-:Y:S05]  /*3ce0*/  CALL.REL.NOINC `($__internal_1_$__cuda_sm10x_tcgen05_guardrail_trap_phase_invalid_during_alloc) ;  /* 0x0000006400407944 */ /* 0x02afea0003c00000 */
.L_x_65:
[----:B------:R-:W-:Y:S05]  /*3cf0*/  WARPSYNC.ALL ;  /* 0x0000000000007948 */ /* 0x000fea0003800000 */
[----:B------:R-:W2:Y:S01]  /*3d00*/  S2UR UR6, SR_CgaCtaId ;  /* 0x00000000000679c3 */ /* 0x000ea20000008800 */
[----:B------:R-:W-:Y:S01]  /*3d10*/  UMOV UR4, 0x400 ;  /* 0x0000040000047882 */ /* 0x000fe20000000000 */
[----:B------:R-:W-:-:S06]  /*3d20*/  NOP ;  /* 0x0000000000007918 */ /* 0x000fcc0000000000 */
[----:B------:R-:W-:Y:S06]  /*3d30*/  BAR.ARV 0x6, 0xa0 ;  /* 0x0182800000007b1d */ /* 0x000fec0000002000 */
[----:B------:R-:W-:Y:S01]  /*3d40*/  IMAD.MOV.U32 R8, RZ, RZ, 0x1 ;  /* 0x00000001ff087424 */ /* 0x000fe200078e00ff */
[----:B------:R-:W-:Y:S01]  /*3d50*/  UMOV UR15, URZ ;  /* 0x000000ff000f7c82 */ /* 0x000fe20008000000 */
[----:B------:R-:W-:Y:S01]  /*3d60*/  UMOV UR14, URZ ;  /* 0x000000ff000e7c82 */ /* 0x000fe20008000000 */
[----:B------:R-:W-:Y:S01]  /*3d70*/  UMOV UR18, 0x0 ;  /* 0x0000000000127882 */ /* 0x000fe20000000000 */
[----:B------:R-:W-:Y:S01]  /*3d80*/  UMOV UR19, 0x8200010 ;  /* 0x0820001000137882 */ /* 0x000fe20000000000 */
[----:B--2---:R-:W-:Y:S01]  /*3d90*/  ULEA UR6, UR6, UR4, 0x18 ;  /* 0x0000000406067291 */ /* 0x004fe2000f8ec0ff */
[----:B------:R-:W2:Y:S03]  /*3da0*/  LDCU.64 UR4, c[0x0][0x388] ;  /* 0x00007100ff0477ac */ /* 0x000ea60008000a00 */
[----:B------:R-:W-:-:S02]  /*3db0*/  UIADD3 UR9, UPT, UPT, UR6, 0x8600, URZ ;  /* 0x0000860006097890 */ /* 0x000fc4000fffe0ff */
[----:B------:R-:W-:-:S03]  /*3dc0*/  UIADD3 UR10, UPT, UPT, UR6, 0x20600, URZ ;  /* 0x00020600060a7890 */ /* 0x000fc6000fffe0ff */
[----:B------:R-:W1:Y:S01]  /*3dd0*/  LDS R9, [UR6+0x200] ;  /* 0x00020006ff097984 */ /* 0x000e620008000800 */
[----:B------:R-:W-:Y:S02]  /*3de0*/  USHF.R.U32.HI UR9, URZ, 0x4, UR9 ;  /* 0x00000004ff097899 */ /* 0x000fe40008011609 */
[----:B------:R-:W-:Y:S02]  /*3df0*/  USHF.R.U32.HI UR10, URZ, 0x4, UR10 ;  /* 0x00000004ff0a7899 */ /* 0x000fe4000801160a */
[----:B------:R-:W-:Y:S02]  /*3e00*/  ULOP3.LUT UR9, UR9, 0x3fff, URZ, 0xc0, !UPT ;  /* 0x00003fff09097892 */ /* 0x000fe4000f8ec0ff */
[----:B------:R-:W-:Y:S02]  /*3e10*/  ULOP3.LUT UR10, UR10, 0x3fff, URZ, 0xc0, !UPT ;  /* 0x00003fff0a0a7892 */ /* 0x000fe4000f8ec0ff */
[----:B------:R-:W-:Y:S02]  /*3e20*/  ULOP3.LUT UR9, UR9, 0x10000, URZ, 0xfc, !UPT ;  /* 0x0001000009097892 */ /* 0x000fe4000f8efcff */
[----:B--2---:R-:W-:-:S02]  /*3e30*/  UIADD3 UR4, UPT, UPT, UR4, 0x1f, URZ ;  /* 0x0000001f04047890 */ /* 0x004fc4000fffe0ff */
[----:B------:R-:W-:Y:S02]  /*3e40*/  ULOP3.LUT UR10, UR10, 0x10000, URZ, 0xfc, !UPT ;  /* 0x000100000a0a7892 */ /* 0x000fe4000f8efcff */
[----:B------:R-:W-:-:S04]  /*3e50*/  USHF.R.S32.HI UR7, URZ, 0x1f, UR4 ;  /* 0x0000001fff077899 */ /* 0x000fc80008011404 */
[----:B------:R-:W-:-:S03]  /*3e60*/  ULEA.HI UR7, UR7, UR4, URZ, 0x5 ;  /* 0x0000000407077291 */ /* 0x000fc6000f8f28ff */
[----:B------:R-:W2:Y:S01]  /*3e70*/  LDCU UR4, c[0x0][0x390] ;  /* 0x00007200ff0477ac */ /* 0x000ea20008000800 */
[----:B------:R-:W-:-:S04]  /*3e80*/  USHF.R.S32.HI UR7, URZ, 0x5, UR7 ;  /* 0x00000005ff077899 */ /* 0x000fc80008011407 */
[----:B------:R-:W-:Y:S02]  /*3e90*/  UIMAD UR7, UR7, UR5, URZ ;  /* 0x00000005070772a4 */ /* 0x000fe4000f8e02ff */
[----:B------:R-:W-:-:S04]  /*3ea0*/  UIADD3 UR5, UPT, UPT, UR6, 0x1b8, URZ ;  /* 0x000001b806057890 */ /* 0x000fc8000fffe0ff */
[----:B------:R-:W-:Y:S01]  /*3eb0*/  UPRMT UR5, URZ, 0x654, UR5 ;  /* 0x00000654ff057896 */ /* 0x000fe20008000005 */
[C---:B-1----:R-:W-:Y:S01]  /*3ec0*/  VIADD R3, R9.reuse, 0x80 ;  /* 0x0000008009037836 */ /* 0x042fe20000000000 */
[----:B------:R-:W-:Y:S01]  /*3ed0*/  LOP3.LUT R2, R9, 0xffff, RZ, 0xc0, !PT ;  /* 0x0000ffff09027812 */ /* 0x000fe200078ec0ff */
[----:B--2---:R-:W-:-:S03]  /*3ee0*/  UIMAD UR4, UR7, UR4, URZ ;  /* 0x00000004070472a4 */ /* 0x004fc6000f8e02ff */
[----:B------:R-:W-:Y:S01]  /*3ef0*/  LOP3.LUT R3, R3, 0xffff, RZ, 0xc0, !PT ;  /* 0x0000ffff03037812 */ /* 0x000fe200078ec0ff */
[----:B------:R-:W-:Y:S02]  /*3f00*/  UIADD3 UR16, UPT, UPT, UR4, -0x1, URZ ;  /* 0xffffffff04107890 */ /* 0x000fe4000fffe0ff */
[----:B------:R-:W-:Y:S02]  /*3f10*/  UISETP.GE.AND UP2, UPT, UR4, 0x1, UPT ;  /* 0x000000010400788c */ /* 0x000fe4000bf46270 */
[----:B------:R1:W-:Y:S02]  /*3f20*/  STL.64 [R1], R2 ;  /* 0x0000000201007387 */ /* 0x0003e40000100a00 */
[----:B-1----:R-:W-:-:S07]  /*3f30*/  CS2R R2, SRZ ;  /* 0x0000000000027805 */ /* 0x002fce000001ff00 */
.L_x_74:
[----:B-1----:R-:W-:-:S04]  /*3f40*/  SHF.L.U32 R5, R3, 0x1f, RZ ;  /* 0x0000001f03057819 */ /* 0x002fc800000006ff */
[----:B------:R-:W1:Y:S02]  /*3f50*/  SYNCS.PHASECHK.TRANS64.TRYWAIT P0, [UR6+0x1b0], R5 ;  /* 0x0001b005ff0075a7 */ /* 0x000e640008001106 */
[----:B-12---:R-:W-:Y:S05]  /*3f60*/  @!P0 BRA `(.L_x_68) ;  /* 0x0000005c00508947 */ /* 0x006fea0003800000 */
.L_x_174:
[----:B-1----:R-:W1:Y:S01]  /*3f70*/  LDS.128 R4, [UR6+0x1f0] ;  /* 0x0001f006ff047984 */ /* 0x002e620008000c00 */
[----:B------:R-:W-:Y:S01]  /*3f80*/  ULEA UR8, UR15, UR6, 0x3 ;  /* 0x000000060f087291 */ /* 0x000fe2000f8e18ff */
[----:B------:R-:W-:Y:S01]  /*3f90*/  SHF.L.U32 R0, R8, 0x1f, RZ ;  /* 0x0000001f08007819 */ /* 0x000fe200000006ff */
[----:B------:R-:W-:Y:S01]  /*3fa0*/  @!PT LDS RZ, [RZ] ;  /* 0x00000000fffff984 */ /* 0x000fe20000000800 */
[----:B------:R-:W-:Y:S01]  /*3fb0*/  @!PT LDS RZ, [RZ] ;  /* 0x00000000fffff984 */ /* 0x000fe20000000800 */
[----:B------:R-:W-:Y:S01]  /*3fc0*/  @!PT LDS RZ, [RZ] ;  /* 0x00000000fffff984 */ /* 0x000fe20000000800 */
[----:B------:R-:W-:Y:S01]  /*3fd0*/  @!PT LDS RZ, [RZ] ;  /* 0x00000000fffff984 */ /* 0x000fe20000000800 */
[----:B------:R2:W-:Y:S06]  /*3fe0*/  MEMBAR.ALL.CTA ;  /* 0x0000000000007992 */ /* 0x0005ec0000008000 */
[----:B--2---:R-:W2:Y:S02]  /*3ff0*/  FENCE.VIEW.ASYNC.S ;  /* 0x00000000000073c6 */ /* 0x004ea40000000000 */
[----:B--2---:R-:W-:Y:S01]  /*4000*/  SYNCS.ARRIVE.TRANS64.RED.A1T0 RZ, [UR5], RZ ;  /* 0x000000ffffff79a7 */ /* 0x004fe20008100405 */
[----:B------:R-:W2:Y:S01]  /*4010*/  SYNCS.PHASECHK.TRANS64.TRYWAIT P0, [UR8+0x1d0], R0 ;  /* 0x0001d000ff0075a7 */ /* 0x000ea20008001108 */
[----:B-1----:R-:W-:Y:S01]  /*4020*/  LOP3.LUT P2, RZ, R6, 0x1, RZ, 0xc0, !PT ;  /* 0x0000000106ff7812 */ /* 0x002fe2000784c0ff */
[----:B--2---:R-:W-:-:S12]  /*4030*/  @!P0 BRA `(.L_x_69) ;  /* 0x0000005c00348947 */ /* 0x004fd80003800000 */
.L_x_176:
[----:B------:R-:W-:Y:S05]  /*4040*/  BRA.U !UP2, `(.L_x_70) ;  /* 0x000000010aa87547 */ /* 0x000fea000b800000 */
[----:B-1----:R-:W-:Y:S01]  /*4050*/  IMAD.U32 R0, RZ, RZ, UR15 ;  /* 0x0000000fff007e24 */ /* 0x002fe2000f8e00ff */
[----:B------:R-:W-:-:S04]  /*4060*/  ULEA UR4, UR14, UR6, 0x3 ;  /* 0x000000060e047291 */ /* 0x000fc8000f8e18ff */
[----:B------:R-:W-:Y:S02]  /*4070*/  LEA R4, R0, R1, 0x2 ;  /* 0x0000000100047211 */ /* 0x000fe400078e10ff */
[----:B------:R-:W-:-:S04]  /*4080*/  SHF.L.U32 R0, R2, 0x1f, RZ ;  /* 0x0000001f02007819 */ /* 0x000fc800000006ff */
[----:B------:R-:W5:Y:S01]  /*4090*/  LDL R4, [R4] ;  /* 0x0000000004047983 */ /* 0x000f620000100800 */
[----:B------:R1:W2:Y:S01]  /*40a0*/  SYNCS.PHASECHK.TRANS64.TRYWAIT P1, [UR4], R0 ;  /* 0x00000000ff0075a7 */ /* 0x0002a20008021104 */
[----:B------:R-:W-:Y:S01]  /*40b0*/  UPLOP3.LUT UP3, UPT, UPT, UPT, UPT, 0x40, 0x4 ;  /* 0x000000000004789c */ /* 0x000fe20003f6e870 */
[----:B------:R-:W-:Y:S01]  /*40c0*/  UMOV UR13, UR16 ;  /* 0x00000010000d7c82 */ /* 0x000fe20008000000 */
[----:B------:R-:W-:-:S09]  /*40d0*/  UMOV UR12, UR14 ;  /* 0x0000000e000c7c82 */ /* 0x000fd20008000000 */
.L_x_73:
[----:B------:R-:W-:Y:S01]  /*40e0*/  ULEA UR7, UR12, UR6, 0x3 ;  /* 0x000000060c077291 */ /* 0x000fe2000f8e18ff */
[----:B-12-4-:R-:W-:Y:S11]  /*40f0*/  @P1 BRA `(.L_x_71) ;  /* 0x00000000000c1947 */ /* 0x016ff60003800000 */
[----:B------:R-:W-:Y:S04]  /*4100*/  SHF.L.U32 R5, R2, 0x1f, RZ ;  /* 0x0000001f02057819 */ /* 0x000fe800000006ff */
[----:B------:R-:W2:Y:S02]  /*4110*/  SYNCS.PHASECHK.TRANS64.TRYWAIT P0, [UR7], R5 ;  /* 0x00000005ff0075a7 */ /* 0x000ea40008001107 */
[----:B--2---:R-:W-:Y:S05]  /*4120*/  @!P0 BRA `(.L_x_72) ;  /* 0x0000005c00108947 */ /* 0x004fea0003800000 */
.L_x_71:
[----:B------:R-:W-:Y:S01]  /*4130*/  UISETP.NE.AND UP0, UPT, UR13, URZ, UPT ;  /* 0x000000ff0d00728c */ /* 0x000fe2000bf05270 */
[----:B------:R-:W-:Y:S01]  /*4140*/  PLOP3.LUT P1, PT, PT, PT, PT, 0x80, 0x8 ;  /* 0x000000000008781c */ /* 0x000fe20003f2f070 */
[----:B------:R-:W-:Y:S02]  /*4150*/  UIADD3 UR14, UPT, UPT, UR12, 0x1, URZ ;  /* 0x000000010c0e7890 */ /* 0x000fe4000fffe0ff */
[----:B------:R-:W-:Y:S02]  /*4160*/  ULEA UR20, UR12, UR10, 0x8 ;  /* 0x0000000a0c147291 */ /* 0x000fe4000f8e40ff */
[----:B------:R-:W-:Y:S01]  /*4170*/  UISETP.NE.AND UP1, UPT, UR14, 0x18, UPT ;  /* 0x000000180e00788c */ /* 0x000fe2000bf25270 */
[----:B------:R-:W-:Y:S01]  /*4180*/  PLOP3.LUT P0, PT, PT, PT, UP0, 0x80, 0x8 ;  /* 0x000000000008781c */ /* 0x000fe20003f0f008 */
[----:B------:R-:W-:Y:S02]  /*4190*/  ULEA UR22, UR12, UR9, 0x8 ;  /* 0x000000090c167291 */ /* 0x000fe4000f8e40ff */
[----:B------:R-:W-:Y:S02]  /*41a0*/  USEL UR11, URZ, 0x1, UP1 ;  /* 0x00000001ff0b7887 */ /* 0x000fe40008800000 */
[----:B------:R-:W-:Y:S01]  /*41b0*/  USEL UR14, UR14, URZ, UP1 ;  /* 0x000000ff0e0e7287 */ /* 0x000fe20008800000 */
[----:B------:R-:W-:Y:S01]  /*41c0*/  UMOV UR21, 0xc0004010 ;  /* 0xc000401000157882 */ /* 0x000fe20000000000 */
[----:B------:R-:W-:Y:S02]  /*41d0*/  UMOV UR23, 0xc0004010 ;  /* 0xc000401000177882 */ /* 0x000fe40000000000 */
[----:B------:R-:W-:Y:S01]  /*41e0*/  @UP0 ULEA UR4, UR14, UR6, 0x3 ;  /* 0x000000060e040291 */ /* 0x000fe2000f8e18ff */
[----:B------:R-:W-:Y:S01]  /*41f0*/  LOP3.LUT R2, R2, UR11, RZ, 0x3c, !PT ;  /* 0x0000000b02027c12 */ /* 0x000fe2000f8e3cff */
[----:B------:R-:W-:Y:S02]  /*4200*/  UIADD3 UR11, UPT, UPT, UR7, 0xc0, URZ ;  /* 0x000000c0070b7890 */ /* 0x000fe4000fffe0ff */
[----:B------:R-:W-:Y:S01]  /*4210*/  UIADD3 UR7, UPT, UPT, UR13, 0x1, URZ ;  /* 0x000000010d077890 */ /* 0x000fe2000fffe0ff */
[----:B-1----:R-:W-:Y:S01]  /*4220*/  @P0 SHF.L.U32 R0, R2, 0x1f, RZ ;  /* 0x0000001f02000819 */ /* 0x002fe200000006ff */
[----:B------:R-:W-:Y:S02]  /*4230*/  UIADD3 UR13, UPT, UPT, UR13, -0x1, URZ ;  /* 0xffffffff0d0d7890 */ /* 0x000fe4000fffe0ff */
[----:B------:R-:W-:Y:S01]  /*4240*/  UISETP.GT.U32.AND UP0, UPT, UR7, 0x1, UPT ;  /* 0x000000010700788c */ /* 0x000fe2000bf04070 */
[----:B------:R4:W1:Y:S01]  /*4250*/  @P0 SYNCS.PHASECHK.TRANS64.TRYWAIT P1, [UR4], R0 ;  /* 0x00000000ff0005a7 */ /* 0x0008620008021104 */
[----:B------:R-:W-:Y:S11]  /*4260*/  ELECT P0, URZ, PT ;  /* 0x0000000000ff782f */ /* 0x000ff60003800000 */
[----:B------:R-:W-:Y:S02]  /*4270*/  @!UPT UIADD3 URZ, UPT, UPT, URZ, URZ, URZ ;  /* 0x000000fffffff290 */ /* 0x000fe4000fffe0ff */
[----:B-----5:R-:W-:Y:S01]  /*4280*/  @P0 R2UR.BROADCAST UR4, R4 ;  /* 0x00000000040402ca */ /* 0x020fe200008e0000 */
[----:B------:R-:W-:Y:S11]  /*4290*/  UMOV UR12, UR14 ;  /* 0x0000000e000c7c82 */ /* 0x000ff60008000000 */
[----:B------:R-:W-:Y:S01]  /*42a0*/  @!UPT UIADD3 URZ, UPT, UPT, URZ, URZ, URZ ;  /* 0x000000fffffff290 */ /* 0x000fe2000fffe0ff */
[----:B------:R4:W-:Y:S01]  /*42b0*/  UTCQMMA gdesc[UR22], gdesc[UR20], tmem[UR4], tmem[UR18], idesc[UR19], UP3 ;  /* 0x00ff1214160075ea */ /* 0x0009e20009800304 */
[----:B------:R-:W-:Y:S01]  /*42c0*/  UPLOP3.LUT UP3, UPT, UPT, UPT, UPT, 0x80, 0x8 ;  /* 0x000000000008789c */ /* 0x000fe20003f6f070 */
[----:B------:R4:W-:Y:S01]  /*42d0*/  UTCBAR [UR11], URZ ;  /* 0x000000ff0b0073e9 */ /* 0x0009e200080000ff */
[----:B------:R-:W-:Y:S09]  /*42e0*/  BRA.U UP0, `(.L_x_73) ;  /* 0xfffffffd007c7547 */ /* 0x000ff2000b83ffff */
.L_x_70:
[----:B------:R-:W-:Y:S01]  /*42f0*/  UIADD3 UR15, UPT, UPT, UR15, 0x1, URZ ;  /* 0x000000010f0f7890 */ /* 0x000fe2000fffe0ff */
[----:B------:R-:W-:Y:S01]  /*4300*/  LOP3.LUT R3, R3, 0x1, RZ, 0x3c, !PT ;  /* 0x0000000103037812 */ /* 0x000fe200078e3cff */
[----:B------:R-:W-:Y:S02]  /*4310*/  UIADD3 UR8, UPT, UPT, UR8, 0x1c0, URZ ;  /* 0x000001c008087890 */ /* 0x000fe4000fffe0ff */
[----:B------:R-:W-:-:S04]  /*4320*/  UISETP.NE.AND UP0, UPT, UR15, 0x2, UPT ;  /* 0x000000020f00788c */ /* 0x000fc8000bf05270 */
[----:B----4-:R-:W-:Y:S02]  /*4330*/  USEL UR4, URZ, 0x1, UP0 ;  /* 0x00000001ff047887 */ /* 0x010fe40008000000 */
[----:B------:R-:W-:Y:S01]  /*4340*/  USEL UR15, UR15, URZ, UP0 ;  /* 0x000000ff0f0f7287 */ /* 0x000fe20008000000 */
[----:B------:R2:W-:Y:S03]  /*4350*/  UTCBAR [UR8], URZ ;  /* 0x000000ff080073e9 */ /* 0x0005e600080000ff */
[----:B------:R-:W-:Y:S01]  /*4360*/  LOP3.LUT R8, R8, UR4, RZ, 0x3c, !PT ;  /* 0x0000000408087c12 */ /* 0x000fe2000f8e3cff */
[----:B------:R-:W-:Y:S07]  /*4370*/  @P2 BRA `(.L_x_74) ;  /* 0xfffffff800f02947 */ /* 0x000fee000383ffff */
[----:B------:R-:W4:Y:S01]  /*4380*/  S2UR UR4, SR_CgaCtaId ;  /* 0x00000000000479c3 */ /* 0x000f220000008800 */
[----:B------:R-:W-:Y:S01]  /*4390*/  ELECT P0, URZ, PT ;  /* 0x0000000000ff782f */ /* 0x000fe20003800000 */
[----:B-1----:R-:W-:Y:S01]  /*43a0*/  IMAD.MOV.U32 R0, RZ, RZ, 0x1 ;  /* 0x00000001ff007424 */ /* 0x002fe200078e00ff */
[----:B------:R-:W-:Y:S01]  /*43b0*/  UIADD3 UR6, UPT, UPT, UR6, 0x1d0, URZ ;  /* 0x000001d006067890 */ /* 0x000fe2000fffe0ff */
[----:B------:R-:W-:Y:S01]  /*43c0*/  SHF.L.U32 R3, R8, 0x1f, RZ ;  /* 0x0000001f08037819 */ /* 0x000fe200000006ff */
[----:B------:R-:W-:-:S03]  /*43d0*/  UMOV UR5, 0x40 ;  /* 0x0000004000057882 */ /* 0x000fc60000000000 */
[----:B------:R-:W-:Y:S01]  /*43e0*/  UVIRTCOUNT.DEALLOC.SMPOOL 0x80 ;  /* 0x000000800000784c */ /* 0x000fe20000000000 */
[----:B----4-:R-:W-:Y:S02]  /*43f0*/  ULEA UR4, UR4, UR5, 0x18 ;  /* 0x0000000504047291 */ /* 0x010fe4000f8ec0ff */
[----:B------:R-:W-:-:S07]  /*4400*/  ULEA UR5, UR15, UR6, 0x3 ;  /* 0x000000060f057291 */ /* 0x000fce000f8e18ff */
[----:B------:R1:W-:Y:S02]  /*4410*/  @P0 STS.U8 [UR4+0x1c], R0 ;  /* 0x00001c00ff000988 */ /* 0x0003e40008000004 */
[----:B------:R-:W4:Y:S02]  /*4420*/  SYNCS.PHASECHK.TRANS64.TRYWAIT P0, [UR5], R3 ;  /* 0x00000003ff0075a7 */ /* 0x000f240008001105 */
[----:B-1--4-:R-:W-:Y:S05]  /*4430*/  @!P0 BRA `(.L_x_75) ;  /* 0x0000005800648947 */ /* 0x012fea0003800000 */
.L_x_179:
[----:B------:R-:W-:-:S04]  /*4440*/  UIADD3 UR7, UPT, UPT, UR15, 0x1, URZ ;  /* 0x000000010f077890 */ /* 0x000fc8000fffe0ff */
[----:B------:R-:W-:-:S04]  /*4450*/  UISETP.NE.AND UP0, UPT, UR7, 0x2, UPT ;  /* 0x000000020700788c */ /* 0x000fc8000bf05270 */
[----:B------:R-:W-:Y:S02]  /*4460*/  USEL UR5, URZ, 0x1, UP0 ;  /* 0x00000001ff057887 */ /* 0x000fe40008000000 */
[----:B------:R-:W-:-:S04]  /*4470*/  USEL UR7, UR7, URZ, UP0 ;  /* 0x000000ff07077287 */ /* 0x000fc80008000000 */
[----:B------:R-:W-:Y:S01]  /*4480*/  ULEA UR7, UR7, UR6, 0x3 ;  /* 0x0000000607077291 */ /* 0x000fe2000f8e18ff */
[----:B-1----:R-:W-:-:S04]  /*4490*/  LOP3.LUT R3, R8, UR5, RZ, 0x3c, !PT ;  /* 0x0000000508037c12 */ /* 0x002fc8000f8e3cff */
[----:B------:R-:W-:-:S04]  /*44a0*/  SHF.L.U32 R3, R3, 0x1f, RZ ;  /* 0x0000001f03037819 */ /* 0x000fc800000006ff */
[----:B------:R-:W1:Y:S02]  /*44b0*/  SYNCS.PHASECHK.TRANS64.TRYWAIT P0, [UR7], R3 ;  /* 0x00000003ff0075a7 */ /* 0x000e640008001107 */
[----:B-1----:R-:W-:Y:S05]  /*44c0*/  @!P0 BRA `(.L_x_76) ;  /* 0x0000005800588947 */ /* 0x002fea0003800000 */
.L_x_181:
[----:B------:R-:W-:Y:S01]  /*44d0*/  NOP ;  /* 0x0000000000007918 */ /* 0x000fe20000000000 */
[----:B-1----:R-:W1:Y:S01]  /*44e0*/  LDS R0, [UR4+0x14] ;  /* 0x00001404ff007984 */ /* 0x002e620008000800 */
[----:B------:R-:W-:Y:S01]  /*44f0*/  LOP3.LUT R2, R9, 0xffff, RZ, 0xc0, !PT ;  /* 0x0000ffff09027812 */ /* 0x000fe200078ec0ff */
[----:B------:R-:W-:Y:S02]  /*4500*/  IMAD.MOV.U32 R3, RZ, RZ, 0xffff ;  /* 0x0000ffffff037424 */ /* 0x000fe400078e00ff */
[----:B------:R-:W-:Y:S01]  /*4510*/  IMAD.MOV.U32 R5, RZ, RZ, 0x1 ;  /* 0x00000001ff057424 */ /* 0x000fe200078e00ff */
[----:B------:R-:W-:-:S04]  /*4520*/  SHF.R.U32.HI R2, RZ, 0x5, R2 ;  /* 0x00000005ff027819 */ /* 0x000fc80000011602 */
[-C--:B------:R-:W-:Y:S02]  /*4530*/  SHF.L.U32 R3, R3, R2.reuse, RZ ;  /* 0x0000000203037219 */ /* 0x080fe400000006ff */
[----:B------:R-:W-:Y:S02]  /*4540*/  SHF.L.U32 R5, R5, R2, RZ ;  /* 0x0000000205057219 */ /* 0x000fe400000006ff */
[----:B-1----:R-:W-:-:S04]  /*4550*/  LOP3.LUT R0, R0, R3, RZ, 0xc0, !PT ;  /* 0x0000000300007212 */ /* 0x002fc800078ec0ff */
[----:B------:R-:W-:-:S13]  /*4560*/  ISETP.NE.AND P0, PT, R0, R3, PT ;  /* 0x000000030000720c */ /* 0x000fda0003f05270 */
[----:B------:R-:W-:Y:S05]  /*4570*/  @P0 BRA `(.L_x_77) ;  /* 0x00000000005c0947 */ /* 0x000fea0003800000 */
[----:B------:R-:W1:Y:S02]  /*4580*/  LDS R0, [UR4+0x18] ;  /* 0x00001804ff007984 */ /* 0x000e640008000800 */
[----:B-1----:R-:W-:-:S04]  /*4590*/  LOP3.LUT R0, R0, R5, RZ, 0xc0, !PT ;  /* 0x0000000500007212 */ /* 0x002fc800078ec0ff */
[----:B------:R-:W-:-:S13]  /*45a0*/  ISETP.NE.AND P0, PT, R0, R5, PT ;  /* 0x000000050000720c */ /* 0x000fda0003f05270 */
[----:B------:R-:W-:Y:S05]  /*45b0*/  @P0 BRA `(.L_x_78) ;  /* 0x0000000000400947 */ /* 0x000fea0003800000 */
[----:B--2---:R-:W-:Y:S01]  /*45c0*/  R2UR UR8, R3 ;  /* 0x00000000030872ca */ /* 0x004fe200000e0000 */
[----:B------:R-:W1:Y:S01]  /*45d0*/  S2R R2, SR_LANEID ;  /* 0x0000000000027919 */ /* 0x000e620000000000 */
[----:B------:R-:W-:Y:S01]  /*45e0*/  LOP3.LUT R5, RZ, R5, RZ, 0x33, !PT ;  /* 0x00000005ff057212 */ /* 0x000fe200078e33ff */
[----:B------:R-:W-:Y:S02]  /*45f0*/  VOTEU.ANY UR7, UPT, PT ;  /* 0x0000000000077886 */ /* 0x000fe400038e0100 */
[----:B------:R-:W-:Y:S01]  /*4600*/  UFLO.U32 UR7, UR7 ;  /* 0x00000007000772bd */ /* 0x000fe200080e0000 */
[----:B------:R-:W2:Y:S07]  /*4610*/  REDUX UR5, R5 ;  /* 0x00000000050573c4 */ /* 0x000eae0000000000 */
[----:B------:R-:W-:-:S06]  /*4620*/  ULOP3.LUT UR8, URZ, UR8, URZ, 0x33, !UPT ;  /* 0x00000008ff087292 */ /* 0x000fcc000f8e33ff */
[----:B------:R-:W-:-:S04]  /*4630*/  IMAD.U32 R0, RZ, RZ, UR8 ;  /* 0x00000008ff007e24 */ /* 0x000fc8000f8e00ff */
[----:B------:R-:W4:Y:S02]  /*4640*/  REDUX UR6, R0 ;  /* 0x00000000000673c4 */ /* 0x000f240000000000 */
[----:B------:R1:W-:Y:S02]  /*4650*/  UTCATOMSWS.AND URZ, UR8 ;  /* 0x0000000800ff79e3 */ /* 0x0003e40008000000 */
[----:B-1----:R-:W-:Y:S01]  /*4660*/  ISETP.EQ.U32.AND P0, PT, R2, UR7, PT ;  /* 0x0000000702007c0c */ /* 0x002fe2000bf02070 */
[----:B--2---:R-:W-:Y:S02]  /*4670*/  IMAD.U32 R2, RZ, RZ, UR5 ;  /* 0x00000005ff027e24 */ /* 0x004fe4000f8e00ff */
[----:B----4-:R-:W-:-:S10]  /*4680*/  IMAD.U32 R3, RZ, RZ, UR6 ;  /* 0x00000006ff037e24 */ /* 0x010fd4000f8e00ff */
[----:B------:R1:W-:Y:S04]  /*4690*/  @P0 ATOMS.AND RZ, [UR4+0x14], R3 ;  /* 0x00001403ffff098c */ /* 0x0003e8000a800004 */
[----:B------:R1:W-:Y:S01]  /*46a0*/  @P0 ATOMS.AND RZ, [UR4+0x18], R2 ;  /* 0x00001802ffff098c */ /* 0x0003e2000a800004 */
[----:B------:R-:W-:Y:S05]  /*46b0*/  BRA `(.L_x_79) ;  /* 0x0000000000147947 */ /* 0x000fea0003800000 */
.L_x_78:
[----:B------:R-:W-:Y:S02]  /*46c0*/  MOV R2, 0x46e0 ;  /* 0x000046e000027802 */ /* 0x000fe40000000f00 */
[----:B--23-5:R-:W-:Y:S05]  /*46d0*/  CALL.REL.NOINC `($__internal_0_$__cuda_sm10x_tcgen05_guardrail_trap_col_being_dealloced_not_returned_by_alloc) ;  /* 0x0000005800b87944 */ /* 0x02cfea0003c00000 */
[----:B------:R-:W-:Y:S05]  /*46e0*/  BRA `(.L_x_79) ;  /* 0x0000000000087947 */ /* 0x000fea0003800000 */
.L_x_77:
[----:B------:R-:W-:Y:S02]  /*46f0*/  MOV R2, 0x4710 ;  /* 0x0000471000027802 */ /* 0x000fe40000000f00 */
[----:B--23-5:R-:W-:Y:S05]  /*4700*/  CALL.REL.NOINC `($__internal_2_$__cuda_sm10x_tcgen05_guardrail_trap_unallocated_columns_being_dealloced) ;  /* 0x0000005800c47944 */ /* 0x02cfea0003c00000 */
.L_x_79:
[----:B------:R-:W-:Y:S01]  /*4710*/  NOP ;  /* 0x0000000000007918 */ /* 0x000fe20000000000 */
[----:B------:R-:W-:Y:S05]  /*4720*/  EXIT ;  /* 0x000000000000794d */ /* 0x000fea0003800000 */
.L_x_63:
[----:B------:R-:W-:-:S09]  /*4730*/  UISETP.NE.OR UP2, UPT, UR8, 0x3, !UP2 ;  /* 0x000000030800788c */ /* 0x000fd2000d745670 */
[----:B------:R-:W-:Y:S05]  /*4740*/  BRA.U UP2, `(.L_x_80) ;  /* 0x0000000d02807547 */ /* 0x000fea000b800000 */
[----:B------:R-:W1:Y:S01]  /*4750*/  LDC.64 R26, c[0x0][0x988] ;  /* 0x00026200ff1a7b82 */ /* 0x000e620000000a00 */
[----:B------:R-:W2:Y:S01]  /*4760*/  LDCU.64 UR8, c[0x0][0x888] ;  /* 0x00011100ff0877ac */ /* 0x000ea20008000a00 */
[----:B------:R-:W-:Y:S02]  /*4770*/  IMAD.MOV.U32 R34, RZ, RZ, 0x1 ;  /* 0x00000001ff227424 */ /* 0x000fe400078e00ff */
[----:B------:R-:W-:Y:S01]  /*4780*/  IMAD.MOV.U32 R32, RZ, RZ, RZ ;  /* 0x000000ffff207224 */ /* 0x000fe200078e00ff */
[----:B------:R-:W4:Y:S03]  /*4790*/  LDCU.64 UR4, c[0x0][0x890] ;  /* 0x00011200ff0477ac */ /* 0x000f260008000a00 */
[----:B------:R-:W3:Y:S01]  /*47a0*/  LDC.64 R24, c[0x0][0x980] ;  /* 0x00026000ff187b82 */ /* 0x000ee20000000a00 */
[----:B------:R-:W-:Y:S01]  /*47b0*/  UMOV UR22, 0x400 ;  /* 0x0000040000167882 */ /* 0x000fe20000000000 */
[----:B------:R-:W-:-:S02]  /*47c0*/  UPLOP3.LUT UP1, UPT, UPT, UPT, UPT, 0x40, 0x4 ;  /* 0x000000000004789c */ /* 0x000fc40003f2e870 */
[----:B------:R-:W-:-:S04]  /*47d0*/  ULEA UR22, UR45, UR22, 0x18 ;  /* 0x000000162d167291 */ /* 0x000fc8000f8ec0ff */
[----:B------:R-:W3:Y:S01]  /*47e0*/  LDC R0, c[0x0][0xb30] ;  /* 0x0002cc00ff007b82 */ /* 0x000ee20000000800 */
[----:B------:R-:W-:Y:S02]  /*47f0*/  UIADD3 UR23, UPT, UPT, UR22, 0x188, URZ ;  /* 0x0000018816177890 */ /* 0x000fe4000fffe0ff */
[----:B--2---:R-:W-:Y:S02]  /*4800*/  UISETP.NE.U32.AND UP4, UPT, UR8, URZ, UPT ;  /* 0x000000ff0800728c */ /* 0x004fe4000bf85070 */
[----:B------:R-:W-:Y:S02]  /*4810*/  UIADD3 UR15, UPT, UPT, UR22, 0x1b8, URZ ;  /* 0x000001b8160f7890 */ /* 0x000fe4000fffe0ff */
[----:B----4-:R-:W-:Y:S01]  /*4820*/  UISETP.NE.U32.AND UP5, UPT, UR4, URZ, UPT ;  /* 0x000000ff0400728c */ /* 0x010fe2000bfa5070 */
[----:B------:R-:W2:Y:S01]  /*4830*/  LDC R33, c[0x0][0x370] ;  /* 0x0000dc00ff217b82 */ /* 0x000ea20000000800 */
[C---:B-1----:R-:W-:Y:S01]  /*4840*/  ISETP.NE.AND P0, PT, R27.reuse, 0x1, PT ;  /* 0x000000011b00780c */ /* 0x042fe20003f05270 */
[----:B------:R-:W-:Y:S01]  /*4850*/  UIADD3 UR17, UPT, UPT, UR22, 0x180, URZ ;  /* 0x0000018016117890 */ /* 0x000fe2000fffe0ff */
[----:B------:R-:W-:Y:S01]  /*4860*/  R2UR UR7, R27 ;  /* 0x000000001b0772ca */ /* 0x000fe200000e0000 */
[----:B------:R-:W-:Y:S01]  /*4870*/  IMAD.MOV.U32 R27, RZ, RZ, 0x2000 ;  /* 0x00002000ff1b7424 */ /* 0x000fe200078e00ff */
[----:B------:R-:W-:-:S02]  /*4880*/  UPRMT UR23, UR45, 0x654, UR23 ;  /* 0x000006542d177896 */ /* 0x000fc40008000017 */
[----:B------:R-:W-:Y:S01]  /*4890*/  UISETP.NE.AND.EX UP4, UPT, UR9, URZ, UPT, UP4 ;  /* 0x000000ff0900728c */ /* 0x000fe2000bf85340 */
[----:B------:R-:W1:Y:S01]  /*48a0*/  LDC R2, c[0x0][0xb0c] ;  /* 0x0002c300ff027b82 */ /* 0x000e620000000800 */
[----:B---3--:R-:W-:Y:S01]  /*48b0*/  R2UR UR14, R24 ;  /* 0x00000000180e72ca */ /* 0x008fe200000e0000 */
[----:B------:R-:W-:Y:S02]  /*48c0*/  UPRMT UR15, URZ, 0x654, UR15 ;  /* 0x00000654ff0f7896 */ /* 0x000fe4000800000f */
[----:B------:R-:W-:Y:S02]  /*48d0*/  UPRMT UR45, UR45, 0x654, UR17 ;  /* 0x000006542d2d7896 */ /* 0x000fe40008000011 */
[----:B------:R-:W-:Y:S02]  /*48e0*/  UISETP.NE.AND.EX UP5, UPT, UR5, URZ, UPT, UP5 ;  /* 0x000000ff0500728c */ /* 0x000fe4000bfa5350 */
[----:B------:R-:W3:Y:S01]  /*48f0*/  LDC R17, c[0x0][0xb20] ;  /* 0x0002c800ff117b82 */ /* 0x000ee20000000800 */
[----:B------:R-:W-:Y:S01]  /*4900*/  ISETP.NE.AND P1, PT, R0, 0x1, PT ;  /* 0x000000010000780c */ /* 0x000fe20003f25270 */
[----:B------:R-:W-:-:S06]  /*4910*/  VOTEU.ANY UP3, P0 ;  /* 0x0000000000ff7886 */ /* 0x000fcc0000060100 */
[----:B------:R-:W4:Y:S08]  /*4920*/  LDC.64 R36, c[0x0][0x348] ;  /* 0x0000d200ff247b82 */ /* 0x000f300000000a00 */
[----:B------:R-:W1:Y:S08]  /*4930*/  LDC.64 R20, c[0x0][0xb10] ;  /* 0x0002c400ff147b82 */ /* 0x000e700000000a00 */
[----:B------:R-:W1:Y:S08]  /*4940*/  LDC.64 R6, c[0x0][0xb18] ;  /* 0x0002c600ff067b82 */ /* 0x000e700000000a00 */
[----:B------:R-:W1:Y:S08]  /*4950*/  LDC.64 R4, c[0x0][0xb28] ;  /* 0x0002ca00ff047b82 */ /* 0x000e700000000a00 */
[----:B------:R-:W1:Y:S08]  /*4960*/  LDC.64 R22, c[0x0][0x990] ;  /* 0x00026400ff167b82 */ /* 0x000e700000000a00 */
[----:B--23--:R-:W1:Y:S02]  /*4970*/  LDC R18, c[0x0][0x374] ;  /* 0x0000dd00ff127b82 */ /* 0x00ce640000000800 */
.L_x_89:
[----:B------:R-:W-:Y:S04]  /*4980*/  SHF.L.U32 R3, R32, 0x1f, RZ ;  /* 0x0000001f20037819 */ /* 0x000fe800000006ff */
[----:B--2---:R-:W2:Y:S02]  /*4990*/  SYNCS.PHASECHK.TRANS64.TRYWAIT P0, [UR22+0x1b0], R3 ;  /* 0x0001b003ff0075a7 */ /* 0x004ea40008001116 */
[----:B--2---:R-:W-:Y:S05]  /*49a0*/  @!P0 BRA `(.L_x_81) ;  /* 0x0000005400388947 */ /* 0x004fea0003800000 */
.L_x_183:
[----:B------:R-:W3:Y:S01]  /*49b0*/  LDS.128 R28, [UR22+0x1f0] ;  /* 0x0001f016ff1c7984 */ /* 0x000ee20008000c00 */
[----:B------:R-:W-:Y:S01]  /*49c0*/  ISETP.GE.AND P0, PT, R72, 0x1, PT ;  /* 0x000000014800780c */ /* 0x000fe20003f06270 */
[----:B------:R-:W-:Y:S01]  /*49d0*/  @!PT LDS RZ, [RZ] ;  /* 0x00000000fffff984 */ /* 0x000fe20000000800 */
[----:B------:R-:W-:Y:S01]  /*49e0*/  @!PT LDS RZ, [RZ] ;  /* 0x00000000fffff984 */ /* 0x000fe20000000800 */
[----:B------:R-:W-:Y:S01]  /*49f0*/  @!PT LDS RZ, [RZ] ;  /* 0x00000000fffff984 */ /* 0x000fe20000000800 */
[----:B------:R-:W-:Y:S01]  /*4a00*/  @!PT LDS RZ, [RZ] ;  /* 0x00000000fffff984 */ /* 0x000fe20000000800 */
[----:B------:R1:W-:Y:S06]  /*4a10*/  MEMBAR.ALL.CTA ;  /* 0x0000000000007992 */ /* 0x0003ec0000008000 */
[----:B-1----:R-:W1:Y:S02]  /*4a20*/  FENCE.VIEW.ASYNC.S ;  /* 0x00000000000073c6 */ /* 0x002e640000000000 */
[----:B-1----:R-:W-:Y:S01]  /*4a30*/  SYNCS.ARRIVE.TRANS64.RED.A1T0 RZ, [UR15], RZ ;  /* 0x000000ffffff79a7 */ /* 0x002fe2000810040f */
[----:B---3--:R-:W-:Y:S11]  /*4a40*/  LOP3.LUT P3, RZ, R30, 0x1, RZ, 0xc0, !PT ;  /* 0x000000011eff7812 */ /* 0x008ff6000786c0ff */
[----:B------:R-:W-:Y:S02]  /*4a50*/  @!UPT UIADD3 URZ, UPT, UPT, URZ, URZ, URZ ;  /* 0x000000fffffff290 */ /* 0x000fe4000fffe0ff */
[----:B------:R-:W-:Y:S02]  /*4a60*/  @P3 MOV R13, R28 ;  /* 0x0000001c000d3202 */ /* 0x000fe40000000f00 */
[----:B------:R-:W-:Y:S01]  /*4a70*/  @P3 LOP3.LUT R8, R29, 0xffff, RZ, 0xc0, !PT ;  /* 0x0000ffff1d083812 */ /* 0x000fe200078ec0ff */
[----:B------:R-:W-:Y:S06]  /*4a80*/  @!P0 BRA `(.L_x_82) ;  /* 0x0000000000a48947 */ /* 0x000fec0003800000 */
[----:B------:R-:W-:Y:S01]  /*4a90*/  IMAD.HI.U32 R40, R18, R7, RZ ;  /* 0x0000000712287227 */ /* 0x000fe200078e00ff */
[----:B------:R-:W-:Y:S02]  /*4aa0*/  ISETP.NE.AND P0, PT, R6, 0x1, PT ;  /* 0x000000010600780c */ /* 0x000fe40003f05270 */
[----:B------:R-:W-:Y:S01]  /*4ab0*/  ISETP.NE.AND P2, PT, R72, 0x1, PT ;  /* 0x000000014800780c */ /* 0x000fe20003f45270 */
[-C--:B------:R-:W-:Y:S01]  /*4ac0*/  IMAD.HI.U32 R38, R33, R20.reuse, RZ ;  /* 0x0000001421267227 */ /* 0x080fe200078e00ff */
[----:B------:R-:W-:Y:S02]  /*4ad0*/  SHF.R.U32.HI R35, RZ, R17, R40 ;  /* 0x00000011ff237219 */ /* 0x000fe40000011628 */
[----:B------:R-:W-:Y:S01]  /*4ae0*/  ISETP.NE.AND P4, PT, R2, 0x1, PT ;  /* 0x000000010200780c */ /* 0x000fe20003f85270 */
[----:B------:R-:W-:Y:S01]  /*4af0*/  IMAD.HI.U32 R44, R8, R7, RZ ;  /* 0x00000007082c7227 */ /* 0x000fe200078e00ff */
[----:B------:R-:W-:Y:S02]  /*4b00*/  SHF.R.U32.HI R38, RZ, R21, R38 ;  /* 0x00000015ff267219 */ /* 0x000fe40000011626 */
[----:B--2---:R-:W-:Y:S01]  /*4b10*/  SEL R3, R18, R35, !P0 ;  /* 0x0000002312037207 */ /* 0x004fe20004000000 */
[----:B------:R-:W-:Y:S01]  /*4b20*/  IMAD.HI.U32 R40, R13, R20, RZ ;  /* 0x000000140d287227 */ /* 0x000fe200078e00ff */
[----:B------:R-:W-:Y:S02]  /*4b30*/  SEL R11, R33, R38, !P4 ;  /* 0x00000026210b7207 */ /* 0x000fe40006000000 */
[----:B------:R-:W-:Y:S01]  /*4b40*/  SHF.R.U32.HI R35, RZ, R17, R44 ;  /* 0x00000011ff237219 */ /* 0x000fe2000001162c */
[-C--:B------:R-:W-:Y:S01]  /*4b50*/  IMAD.HI.U32 R42, R3, R4.reuse, RZ ;  /* 0x00000004032a7227 */ /* 0x080fe200078e00ff */
[----:B------:R-:W-:Y:S02]  /*4b60*/  SHF.R.U32.HI R40, RZ, R21, R40 ;  /* 0x00000015ff287219 */ /* 0x000fe40000011628 */
[----:B------:R-:W-:Y:S01]  /*4b70*/  SEL R9, R8, R35, !P0 ;  /* 0x0000002308097207 */ /* 0x000fe20004000000 */
[-C--:B------:R-:W-:Y:S01]  /*4b80*/  IMAD.HI.U32 R38, R11, R4.reuse, RZ ;  /* 0x000000040b267227 */ /* 0x080fe200078e00ff */
[-C--:B------:R-:W-:Y:S03]  /*4b90*/  @P2 SHF.R.U32.HI R3, RZ, R5.reuse, R42 ;  /* 0x00000005ff032219 */ /* 0x080fe6000001162a */
[----:B------:R-:W-:Y:S01]  /*4ba0*/  IMAD.HI.U32 R14, R9, R4, RZ ;  /* 0x00000004090e7227 */ /* 0x000fe200078e00ff */
[----:B------:R-:W-:Y:S03]  /*4bb0*/  @P2 SHF.R.U32.HI R11, RZ, R5, R38 ;  /* 0x00000005ff0b2219 */ /* 0x000fe60000011626 */
[C---:B------:R-:W-:Y:S01]  /*4bc0*/  IMAD R10, R72.reuse, R3, RZ ;  /* 0x00000003480a7224 */ /* 0x040fe200078e02ff */
[----:B------:R-:W-:Y:S01]  /*4bd0*/  SEL R3, R13, R40, !P4 ;  /* 0x000000280d037207 */ /* 0x000fe20006000000 */
[C---:B------:R-:W-:Y:S01]  /*4be0*/  IMAD R12, R72.reuse, R11, RZ ;  /* 0x0000000b480c7224 */ /* 0x040fe200078e02ff */
[-C--:B------:R-:W-:Y:S02]  /*4bf0*/  SHF.R.U32.HI R14, RZ, R5.reuse, R14 ;  /* 0x00000005ff0e7219 */ /* 0x080fe4000001160e */
[C---:B------:R-:W-:Y:S02]  /*4c00*/  ISETP.GE.AND P0, PT, R9.reuse, R10, PT ;  /* 0x0000000a0900720c */ /* 0x040fe40003f06270 */
[----:B------:R-:W-:Y:S02]  /*4c10*/  SEL R15, R9, R14, !P2 ;  /* 0x0000000e090f7207 */ /* 0x000fe40005000000 */
[C---:B------:R-:W-:Y:S03]  /*4c20*/  ISETP.GE.OR P0, PT, R3.reuse, R12, P0 ;  /* 0x0000000c0300720c */ /* 0x040fe60000706670 */
[----:B------:R-:W-:Y:S04]  /*4c30*/  IMAD.MOV R14, RZ, RZ, -R15 ;  /* 0x000000ffff0e7224 */ /* 0x000fe800078e0a0f */
[----:B------:R-:W-:Y:S06]  /*4c40*/  IMAD R14, R72, R14, R9 ;  /* 0x0000000e480e7224 */ /* 0x000fec00078e0209 */
[C---:B------:R-:W-:Y:S05]  /*4c50*/  @!P0 IMAD.HI.U32 R10, R3.reuse, R4, RZ ;  /* 0x00000004030a8227 */ /* 0x040fea00078e00ff */
[----:B------:R-:W-:Y:S04]  /*4c60*/  @!P0 SHF.R.U32.HI R10, RZ, R5, R10 ;  /* 0x00000005ff0a8219 */ /* 0x000fe8000001160a */
[----:B------:R-:W-:Y:S01]  /*4c70*/  @!P0 SEL R0, R3, R10, !P2 ;  /* 0x0000000a03008207 */ /* 0x000fe20005000000 */
[----:B------:R-:W-:Y:S03]  /*4c80*/  IMAD.MOV R10, RZ, RZ, -R3 ;  /* 0x000000ffff0a7224 */ /* 0x000fe600078e0a03 */
[----:B------:R-:W-:Y:S01]  /*4c90*/  @!P0 IADD3 R15, PT, PT, R15, -R0, RZ ;  /* 0x800000000f0f8210 */ /* 0x000fe20007ffe0ff */
[----:B------:R-:W-:Y:S01]  /*4ca0*/  @!P0 IMAD R0, R11, R14, R0 ;  /* 0x0000000e0b008224 */ /* 0x000fe200078e0200 */
[----:B------:R-:W-:Y:S01]  /*4cb0*/  IADD3 R11, PT, PT, -R9, RZ, RZ ;  /* 0x000000ff090b7210 */ /* 0x000fe20007ffe1ff */
[----:B------:R-:W-:Y:S02]  /*4cc0*/  IMAD R13, R2, R10, R13 ;  /* 0x0000000a020d7224 */ /* 0x000fe400078e020d */
[----:B------:R-:W-:Y:S02]  /*4cd0*/  @!P0 IMAD R9, R15, R72, R3 ;  /* 0x000000480f098224 */ /* 0x000fe400078e0203 */
[----:B------:R-:W-:Y:S02]  /*4ce0*/  @!P0 IMAD.MOV.U32 R3, RZ, RZ, R0 ;  /* 0x000000ffff038224 */ /* 0x000fe400078e0000 */
[----:B------:R-:W-:Y:S02]  /*4cf0*/  IMAD R8, R6, R11, R8 ;  /* 0x0000000b06087224 */ /* 0x000fe400078e0208 */
[----:B------:R-:W-:Y:S02]  /*4d00*/  IMAD R13, R3, R2, R13 ;  /* 0x00000002030d7224 */ /* 0x000fe400078e020d */
[----:B------:R-:W-:Y:S02]  /*4d10*/  IMAD R8, R9, R6, R8 ;  /* 0x0000000609087224 */ /* 0x000fe400078e0208 */
.L_x_82:
[----:B------:R-:W-:Y:S05]  /*4d20*/  BRA.U UP1, `(.L_x_83) ;  /* 0x0000000101107547 */ /* 0x000fea000b800000 */
[----:B--2---:R-:W-:Y:S04]  /*4d30*/  MOV R0, UR6 ;  /* 0x0000000600007c02 */ /* 0x004fe80008000f00 */
[----:B------:R-:W-:Y:S04]  /*4d40*/  SHF.L.U32 R3, R0, 0x1f, RZ ;  /* 0x0000001f00037819 */ /* 0x000fe800000006ff */
[----:B------:R-:W1:Y:S02]  /*4d50*/  SYNCS.PHASECHK.TRANS64.TRYWAIT P0, [UR22+0x1a8], R3 ;  /* 0x0001a803ff0075a7 */ /* 0x000e640008001116 */
[----:B-1----:R-:W-:Y:S05]  /*4d60*/  @!P0 BRA `(.L_x_84) ;  /* 0x0000005000608947 */ /* 0x002fea0003800000 */
.L_x_83:
[----:B------:R-:W-:Y:S02]  /*4d70*/  R2UR UR18, R16 ;  /* 0x00000000101272ca */ /* 0x000fe400000e0000 */
[----:B------:R-:W-:Y:S02]  /*4d80*/  ISETP.NE.U32.AND P0, PT, RZ, UR4, PT ;  /* 0x00000004ff007c0c */ /* 0x000fe4000bf05070 */
[----:B------:R-:W-:Y:S02]  /*4d90*/  SHF.L.U32 R12, R34, 0x1f, RZ ;  /* 0x0000001f220c7819 */ /* 0x000fe400000006ff */
[----:B------:R-:W-:Y:S07]  /*4da0*/  ISETP.NE.AND.EX P0, PT, RZ, UR5, PT, P0 ;  /* 0x00000005ff007c0c */ /* 0x000fee000bf05300 */
[----:B------:R-:W-:Y:S01]  /*4db0*/  USHF.L.U32 UR18, UR18, 0x7, URZ ;  /* 0x0000000712127899 */ /* 0x000fe200080006ff */
[----:B------:R-:W-:Y:S11]  /*4dc0*/  BRA.U !UP5, `(.L_x_85) ;  /* 0x000000010d347547 */ /* 0x000ff6000b800000 */
[----:B------:R-:W-:Y:S01]  /*4dd0*/  UPLOP3.LUT UP0, UPT, UPT, UPT, UP4, 0x80, 0x8 ;  /* 0x000000000008789c */ /* 0x000fe20003f0f040 */
[----:B-12---:R-:W-:Y:S02]  /*4de0*/  HFMA2 R0, -RZ, RZ, 0, 5.9604644775390625e-08 ;  /* 0x00000001ff007431 */ /* 0x006fe400000001ff */
[----:B------:R-:W-:Y:S03]  /*4df0*/  IMAD.MOV.U32 R177, RZ, RZ, 0x1 ;  /* 0x00000001ffb17424 */ /* 0x000fe600078e00ff */
[----:B------:R-:W-:Y:S05]  /*4e00*/  PLOP3.LUT P2, PT, PT, PT, UP0, 0x80, 0x8 ;  /* 0x000000000008781c */ /* 0x000fea0003f4f008 */
[----:B------:R-:W1:Y:S01]  /*4e10*/  @UP0 LDCU.64 UR10, c[0x0][0x888] ;  /* 0x00011100ff0a07ac */ /* 0x000e620008000a00 */
[----:B------:R-:W-:Y:S07]  /*4e20*/  @UP0 UIMAD UR8, UR56, UR4, URZ ;  /* 0x00000004380802a4 */ /* 0x000fee000f8e02ff */
[----:B------:R-:W-:Y:S01]  /*4e30*/  @!P2 PRMT R177, R0, 0x7610, R177 ;  /* 0x0000761000b1a816 */ /* 0x000fe200000000b1 */
[----:B-1----:R-:W-:Y:S03]  /*4e40*/  @UP0 UIMAD.WIDE UR10, UR8, 0x4, UR10 ;  /* 0x00000004080a08a5 */ /* 0x002fe6000f8e020a */
[----:B------:R-:W1:Y:S03]  /*4e50*/  @!UP0 LDCU UR8, c[0x0][0x880] ;  /* 0x00011000ff0887ac */ /* 0x000e660008000800 */
[----:B------:R-:W-:Y:S01]  /*4e60*/  IMAD.U32 R10, RZ, RZ, UR10 ;  /* 0x0000000aff0a7e24 */ /* 0x000fe2000f8e00ff */
[----:B------:R-:W-:Y:S05]  /*4e70*/  MOV R11, UR11 ;  /* 0x0000000b000b7c02 */ /* 0x000fea0008000f00 */
[----:B-----5:R3:W5:Y:S02]  /*4e80*/  @P2 LDG.E R81, desc[UR48][R10.64] ;  /* 0x000000300a512981 */ /* 0x020764000c1e1900 */
[----:B-1-3--:R-:W-:Y:S07]  /*4e90*/  @!P2 IMAD.U32 R81, RZ, RZ, UR8 ;  /* 0x00000008ff51ae24 */ /* 0x00afee000f8e00ff */
.L_x_85:
[----:B-----5:R-:W-:Y:S01]  /*4ea0*/  @!P0 FSETP.EQ.AND P4, PT, R81, RZ, PT ;  /* 0x000000ff5100820b */ /* 0x020fe20003f82000 */
[----:B------:R-:W-:Y:S01]  /*4eb0*/  @!UPT UIADD3 URZ, UPT, UPT, URZ, URZ, URZ ;  /* 0x000000fffffff290 */ /* 0x000fe2000fffe0ff */
[----:B------:R-:W-:Y:S11]  /*4ec0*/  @!P0 BRA `(.L_x_86) ;  /* 0x0000000000148947 */ /* 0x000ff60003800000 */
[----:B------:R-:W-:Y:S02]  /*4ed0*/  LOP3.LUT P0, RZ, R177, 0xff, RZ, 0xc0, !PT ;  /* 0x000000ffb1ff7812 */ /* 0x000fe4000780c0ff */
[----:B------:R-:W-:Y:S04]  /*4ee0*/  PLOP3.LUT P4, PT, PT, PT, UP0, 0x80, 0x8 ;  /* 0x000000000008781c */ /* 0x000fe80003f8f008 */
[----:B------:R-:W-:Y:S07]  /*4ef0*/  PLOP3.LUT P4, PT, P4, PT, PT, 0x8, 0x80 ;  /* 0x000000000080781c */ /* 0x000fee000278e170 */
[----:B------:R-:W-:Y:S11]  /*4f00*/  @P0 FSETP.EQ.AND P4, PT, R81, RZ, PT ;  /* 0x000000ff5100020b */ /* 0x000ff60003f82000 */
[----:B------:R-:W-:Y:S02]  /*4f10*/  @!UPT UIADD3 URZ, UPT, UPT, URZ, URZ, URZ ;  /* 0x000000fffffff290 */ /* 0x000fe4000fffe0ff */
.L_x_86:
[----:B------:R-:W-:Y:S01]  /*4f20*/  ISETP.NE.AND P0, PT, R24, 0x1, PT ;  /* 0x000000011800780c */ /* 0x000fe20003f05270 */
[----:B------:R-:W3:Y:S01]  /*4f30*/  SYNCS.PHASECHK.TRANS64.TRYWAIT P2, [UR22+0x190], R12 ;  /* 0x0001900cff0075a7 */ /* 0x000ee20008041116 */
[----:B------:R-:W-:Y:S04]  /*4f40*/  IMAD.SHL.U32 R10, R19, 0x80, RZ ;  /* 0x00000080130a7824 */ /* 0x000fe800078e00ff */
[C---:B------:R-:W-:Y:S01]  /*4f50*/  IMAD.HI.U32 R9, R10.reuse, R25, RZ ;  /* 0x000000190a097227 */ /* 0x040fe200078e00ff */
[C---:B------:R-:W-:Y:S04]  /*4f60*/  R2UR UR19, R10.reuse ;  /* 0x000000000a1372ca */ /* 0x040fe800000e0000 */
[----:B------:R-:W-:Y:S04]  /*4f70*/  SHF.R.U32.HI R9, RZ, R26, R9 ;  /* 0x0000001aff097219 */ /* 0x000fe80000011609 */
[----:B------:R-:W-:Y:S02]  /*4f80*/  SEL R9, R10, R9, !P0 ;  /* 0x000000090a097207 */ /* 0x000fe40004000000 */
[----:B------:R-:W-:Y:S02]  /*4f90*/  ELECT P0, URZ, PT ;  /* 0x0000000000ff782f */ /* 0x000fe40003800000 */
[C---:B------:R-:W-:Y:S01]  /*4fa0*/  R2UR UR8, R9.reuse ;  /* 0x00000000090872ca */ /* 0x040fe200000e0000 */
[C---:B-12---:R-:W-:Y:S01]  /*4fb0*/  IMAD.HI.U32 R0, R9.reuse, R22, RZ ;  /* 0x0000001609007227 */ /* 0x046fe200078e00ff */
[----:B------:R-:W-:Y:S02]  /*4fc0*/  PLOP3.LUT P4, PT, P4, P0, PT, 0xf2, 0x2f ;  /* 0x00000000002f781c */ /* 0x000fe40002781e72 */
[----:B------:R-:W-:Y:S01]  /*4fd0*/  R2UR UR20, R9 ;  /* 0x00000000091472ca */ /* 0x000fe200000e0000 */
[----:B------:R-:W-:Y:S01]  /*4fe0*/  IMAD.MOV R3, RZ, RZ, -R9 ;  /* 0x000000ffff037224 */ /* 0x000fe200078e0a09 */
[----:B------:R-:W-:Y:S04]  /*4ff0*/  SHF.R.U32.HI R0, RZ, R23, R0 ;  /* 0x00000017ff007219 */ /* 0x000fe80000011600 */
[----:B------:R-:W-:Y:S02]  /*5000*/  R2UR UR21, R0 ;  /* 0x00000000001572ca */ /* 0x000fe400000e0000 */
[----:B------:R-:W-:Y:S03]  /*5010*/  R2UR UR9, R3 ;  /* 0x00000000030972ca */ /* 0x000fe600000e0000 */
[----:B----4-:R-:W-:Y:S05]  /*5020*/  @!P4 IADD3 R19, P0, PT, R36, 0x580, RZ ;  /* 0x000005802413c810 */ /* 0x010fea0007f1e0ff */
[----:B------:R-:W-:Y:S03]  /*5030*/  @!P4 IMAD.X R16, RZ, RZ, R37, P0 ;  /* 0x000000ffff10c224 */ /* 0x000fe600000e0625 */
[----:B------:R-:W-:Y:S02]  /*5040*/  USEL UR21, UR8, UR21, !UP3 ;  /* 0x0000001508157287 */ /* 0x000fe4000d800000 */
[----:B------:R-:W-:Y:S04]  /*5050*/  UIMAD UR19, UR14, UR9, UR19 ;  /* 0x000000090e1372a4 */ /* 0x000fe8000f8e0213 */
[----:B------:R-:W-:Y:S05]  /*5060*/  IMAD R0, RZ, RZ, -UR21 ;  /* 0x80000015ff007e24 */ /* 0x000fea000f8e02ff */
[----:B------:R-:W-:Y:S11]  /*5070*/  R2UR UR8, R0 ;  /* 0x00000000000872ca */ /* 0x000ff600000e0000 */
[----:B------:R-:W-:Y:S02]  /*5080*/  @!UPT UIADD3 URZ, UPT, UPT, URZ, URZ, URZ ;  /* 0x000000fffffff290 */ /* 0x000fe4000fffe0ff */
[----:B------:R-:W-:Y:S01]  /*5090*/  UIMAD UR20, UR7, UR8, UR20 ;  /* 0x00000008071472a4 */ /* 0x000fe2000f8e0214 */
[----:B---3--:R-:W-:Y:S11]  /*50a0*/  @!P2 BRA `(.L_x_87) ;  /* 0x0000004c00a8a947 */ /* 0x008ff60003800000 */
.L_x_186:
[----:B------:R-:W2:Y:S01]  /*50b0*/  LDC.64 R14, c[0x0][0xb10] ;  /* 0x0002c400ff0e7b82 */ /* 0x000ea20000000a00 */
[----:B------:R-:W-:Y:S01]  /*50c0*/  @!P4 R2UR UR8, R19 ;  /* 0x000000001308c2ca */ /* 0x000fe200000e0000 */
[----:B------:R-:W-:Y:S01]  /*50d0*/  VOTEU.ALL UP2, P4 ;  /* 0x0000000000ff7886 */ /* 0x000fe20002040000 */
[----:B------:R-:W-:Y:S01]  /*50e0*/  @!P4 R2UR UR9, R16 ;  /* 0x000000001009c2ca */ /* 0x000fe200000e0000 */
[----:B------:R-:W-:Y:S01]  /*50f0*/  VOTEU.ALL UP1, P4 ;  /* 0x0000000000ff7886 */ /* 0x000fe20002020000 */
[----:B------:R-:W-:Y:S03]  /*5100*/  @!P4 IMAD.MOV.U32 R16, RZ, RZ, 0x2000 ;  /* 0x00002000ff10c424 */ /* 0x000fe600078e00ff */
[----:B------:R-:W3:Y:S01]  /*5110*/  LDC.64 R10, c[0x0][0xb18] ;  /* 0x0002c600ff0a7b82 */ /* 0x000ee20000000a00 */
[----:B------:R-:W-:Y:S01]  /*5120*/  @!UP2 UIADD3 UR16, UPT, UPT, UR22, 0x400, URZ ;  /* 0x000004001610a890 */ /* 0x000fe2000fffe0ff */
[----:B------:R-:W-:Y:S06]  /*5130*/  @P3 SHF.R.U32.HI R28, RZ, 0x10, R29 ;  /* 0x00000010ff1c3819 */ /* 0x000fec000001161d */
[----:B------:R-:W4:Y:S01]  /*5140*/  @!P1 LDC R0, c[0x0][0xb20] ;  /* 0x0002c800ff009b82 */ /* 0x000f220000000800 */
[----:B------:R-:W-:Y:S01]  /*5150*/  @P3 R2UR UR56, R28 ;  /* 0x000000001c3832ca */ /* 0x000fe200000e0000 */
[----:B------:R-:W-:Y:S06]  /*5160*/  IMAD.U32 R38, RZ, RZ, UR8 ;  /* 0x00000008ff267e24 */ /* 0x000fec000f8e00ff */
[----:B-1----:R-:W1:Y:S01]  /*5170*/  @!P1 LDC R3, c[0x0][0xb0c] ;  /* 0x0002c300ff039b82 */ /* 0x002e620000000800 */
[----:B------:R-:W-:Y:S01]  /*5180*/  IMAD.U32 R39, RZ, RZ, UR9 ;  /* 0x00000009ff277e24 */ /* 0x000fe2000f8e00ff */
[----:B------:R-:W-:Y:S01]  /*5190*/  @!UP2 UPRMT UR9, URZ, 0x40, URZ ;  /* 0x00000040ff09a896 */ /* 0x000fe200080000ff */
[----:B------:R-:W-:Y:S03]  /*51a0*/  @!P4 R2UR UR10, R38 ;  /* 0x00000000260ac2ca */ /* 0x000fe600000e0000 */
[----:B------:R-:W-:Y:S01]  /*51b0*/  @!P4 R2UR UR11, R39 ;  /* 0x00000000270bc2ca */ /* 0x000fe200000e0000 */
[----:B------:R-:W-:Y:S11]  /*51c0*/  @!UP2 UPRMT UR8, UR9, 0x5410, URZ ;  /* 0x000054100908a896 */ /* 0x000ff600080000ff */
[----:B------:R-:W-:Y:S01]  /*51d0*/  @!UPT UIADD3 URZ, UPT, UPT, URZ, URZ, URZ ;  /* 0x000000fffffff290 */ /* 0x000fe2000fffe0ff */
[----:B------:R1:W-:Y:S01]  /*51e0*/  @!UP1 UTMALDG.4D.IM2COL [UR16], [UR10], UR8 ;  /* 0x000000100a0093b4 */ /* 0x0003e20008058008 */
[----:B------:R1:W-:Y:S02]  /*51f0*/  @!P4 SYNCS.ARRIVE.TRANS64.RED.A0TR RZ, [UR22+0x180], R16 ;  /* 0x00018010ffffc9a7 */ /* 0x0003e40008300416 */
[----:B-1----:R-:W-:Y:S01]  /*5200*/  @!P1 ISETP.NE.AND P2, PT, R3, 0x1, PT ;  /* 0x000000010300980c */ /* 0x002fe20003f45270 */
[C---:B--2---:R-:W-:Y:S01]  /*5210*/  @!P1 IMAD.HI.U32 R14, R13.reuse, R14, RZ ;  /* 0x0000000e0d0e9227 */ /* 0x044fe200078e00ff */
[----:B---3--:R-:W-:Y:S03]  /*5220*/  @!P1 ISETP.NE.AND P0, PT, R10, 0x1, PT ;  /* 0x000000010a00980c */ /* 0x008fe60003f05270 */
[C---:B------:R-:W-:Y:S01]  /*5230*/  @!P1 IMAD.HI.U32 R11, R8.reuse, R11, RZ ;  /* 0x0000000b080b9227 */ /* 0x040fe200078e00ff */
[----:B------:R-:W-:Y:S04]  /*5240*/  @!P1 SHF.R.U32.HI R14, RZ, R15, R14 ;  /* 0x0000000fff0e9219 */ /* 0x000fe8000001160e */
[----:B----4-:R-:W-:Y:S01]  /*5250*/  @!P1 SHF.R.U32.HI R9, RZ, R0, R11 ;  /* 0x00000000ff099219 */ /* 0x010fe2000001160b */
[----:B------:R-:W-:Y:S01]  /*5260*/  SYNCS.ARRIVE.TRANS64.RED.A1T0 RZ, [UR45], RZ ;  /* 0x000000ffffff79a7 */ /* 0x000fe2000810042d */
[----:B------:R-:W-:Y:S02]  /*5270*/  @!P1 SEL R14, R13, R14, !P2 ;  /* 0x0000000e0d0e9207 */ /* 0x000fe40005000000 */
[----:B------:R-:W-:Y:S01]  /*5280*/  @!P1 SEL R9, R8, R9, !P0 ;  /* 0x0000000908099207 */ /* 0x000fe20004000000 */
[----:B------:R-:W1:Y:S04]  /*5290*/  SYNCS.PHASECHK.TRANS64.TRYWAIT P5, [UR22+0x198], R12 ;  /* 0x0001980cff0075a7 */ /* 0x000e6800080a1116 */
[----:B------:R-:W-:Y:S02]  /*52a0*/  @!P1 IMAD.IADD R0, R9, 0x1, -R14 ;  /* 0x0000000109009824 */ /* 0x000fe400078e0a0e */
[----:B------:R-:W-:Y:S02]  /*52b0*/  @!P1 IMAD.IADD R9, R14, 0x1, -R9 ;  /* 0x000000010e099824 */ /* 0x000fe400078e0a09 */
[----:B------:R-:W-:Y:S02]  /*52c0*/  @!P1 IMAD R13, R0, R3, R13 ;  /* 0x00000003000d9224 */ /* 0x000fe400078e020d */
[----:B------:R-:W-:Y:S01]  /*52d0*/  @!P1 IMAD R8, R9, R10, R8 ;  /* 0x0000000a09089224 */ /* 0x000fe200078e0208 */
[----:B-1----:R-:W-:Y:S06]  /*52e0*/  @!P5 BRA `(.L_x_88) ;  /* 0x0000004c0030d947 */ /* 0x002fec0003800000 */
.L_x_188:
[----:B-1----:R-:W-:Y:S01]  /*52f0*/  @!P4 IADD3 R3, P0, PT, R36, 0x580, RZ ;  /* 0x000005802403c810 */ /* 0x002fe20007f1e0ff */
[----:B------:R-:W-:Y:S01]  /*5300*/  VOTEU.ALL UP2, P4 ;  /* 0x0000000000ff7886 */ /* 0x000fe20002040000 */
[----:B------:R-:W-:Y:S01]  /*5310*/  VOTEU.ALL UP1, P4 ;  /* 0x0000000000ff7886 */ /* 0x000fe20002020000 */
[----:B------:R-:W-:Y:S01]  /*5320*/  UMOV UR11, UR19 ;  /* 0x00000013000b7c82 */ /* 0x000fe20008000000 */
[----:B------:R-:W-:Y:S01]  /*5330*/  @!P4 R2UR UR9, R3 ;  /* 0x000000000309c2ca */ /* 0x000fe200000e0000 */
[----:B------:R-:W-:Y:S01]  /*5340*/  @!P4 IMAD.X R0, RZ, RZ, R37, P0 ;  /* 0x000000ffff00c224 */ /* 0x000fe200000e0625 */
[----:B------:R-:W-:Y:S01]  /*5350*/  @!UP2 UPRMT UR16, URZ, 0x40, URZ ;  /* 0x00000040ff10a896 */ /* 0x000fe200080000ff */
[----:B------:R-:W-:Y:S01]  /*5360*/  LOP3.LUT R34, R34, 0x1, RZ, 0x3c, !PT ;  /* 0x0000000122227812 */ /* 0x000fe200078e3cff */
[----:B------:R-:W-:Y:S01]  /*5370*/  @!UP2 UIADD3 UR10, UPT, UPT, UR18, 0x40, URZ ;  /* 0x00000040120aa890 */ /* 0x000fe2000fffe0ff */
[----:B------:R-:W-:Y:S01]  /*5380*/  LOP3.LUT R32, R32, 0x1, RZ, 0x3c, !PT ;  /* 0x0000000120207812 */ /* 0x000fe200078e3cff */
[----:B------:R-:W-:Y:S01]  /*5390*/  @!UP2 UPRMT UR18, UR16, 0x5410, URZ ;  /* 0x000054101012a896 */ /* 0x000fe200080000ff */
[----:B------:R-:W-:Y:S01]  /*53a0*/  @!P4 R2UR UR8, R0 ;  /* 0x000000000008c2ca */ /* 0x000fe200000e0000 */
[----:B------:R-:W-:Y:S01]  /*53b0*/  UMOV UR12, UR20 ;  /* 0x00000014000c7c82 */ /* 0x000fe20008000000 */
[----:B------:R-:W-:Y:S01]  /*53c0*/  UMOV UR13, UR21 ;  /* 0x00000015000d7c82 */ /* 0x000fe20008000000 */
[----:B------:R-:W-:Y:S02]  /*53d0*/  IMAD.IADD R16, R8, 0x1, R145 ;  /* 0x0000000108107824 */ /* 0x000fe400078e0291 */
[----:B------:R-:W-:Y:S02]  /*53e0*/  IMAD.IADD R19, R13, 0x1, R176 ;  /* 0x000000010d137824 */ /* 0x000fe400078e02b0 */
[----:B------:R-:W-:Y:S01]  /*53f0*/  IMAD.U32 R10, RZ, RZ, UR9 ;  /* 0x00000009ff0a7e24 */ /* 0x000fe2000f8e00ff */
[----:B------:R-:W-:Y:S04]  /*5400*/  @!UP2 UIADD3 UR9, UPT, UPT, UR22, 0x188, URZ ;  /* 0x000001881609a890 */ /* 0x000fe8000fffe0ff */
[----:B------:R-:W-:Y:S01]  /*5410*/  @!P4 R2UR UR24, R10 ;  /* 0x000000000a18c2ca */ /* 0x000fe200000e0000 */
[----:B------:R-:W-:Y:S01]  /*5420*/  IMAD.U32 R11, RZ, RZ, UR8 ;  /* 0x00000008ff0b7e24 */ /* 0x000fe2000f8e00ff */
[----:B------:R-:W-:Y:S04]  /*5430*/  @!UP2 UIADD3 UR8, UPT, UPT, UR22, 0x2400, URZ ;  /* 0x000024001608a890 */ /* 0x000fe8000fffe0ff */
[----:B------:R-:W-:Y:S11]  /*5440*/  @!P4 R2UR UR25, R11 ;  /* 0x000000000b19c2ca */ /* 0x000ff600000e0000 */
[----:B------:R-:W-:Y:S02]  /*5450*/  @!UPT UIADD3 URZ, UPT, UPT, URZ, URZ, URZ ;  /* 0x000000fffffff290 */ /* 0x000fe4000fffe0ff */
[----:B------:R2:W-:Y:S01]  /*5460*/  @!UP1 UTMALDG.4D.IM2COL [UR8], [UR24], UR18 ;  /* 0x00000008180093b4 */ /* 0x0005e20008058012 */
[----:B------:R2:W-:Y:S01]  /*5470*/  @!P4 SYNCS.ARRIVE.TRANS64.RED.A0TR RZ, [UR22+0x188], R27 ;  /* 0x0001881bffffc9a7 */ /* 0x0005e20008300416 */
[----:B------:R-:W-:Y:S01]  /*5480*/  UPLOP3.LUT UP1, UPT, UPT, UPT, UPT, 0x80, 0x8 ;  /* 0x000000000008789c */ /* 0x000fe20003f2f070 */
[----:B------:R-:W-:Y:S01]  /*5490*/  SYNCS.ARRIVE.TRANS64.RED.A1T0 RZ, [UR23], RZ ;  /* 0x000000ffffff79a7 */ /* 0x000fe20008100417 */
[----:B------:R-:W-:Y:S09]  /*54a0*/  @P3 BRA `(.L_x_89) ;  /* 0xfffffff400343947 */ /* 0x000ff2000383ffff */
[----:B------:R-:W-:-:S04]  /*54b0*/  SHF.L.U32 R3, R34, 0x1f, RZ ;  /* 0x0000001f22037819 */ /* 0x000fc800000006ff */
[----:B------:R-:W1:Y:S02]  /*54c0*/  SYNCS.PHASECHK.TRANS64.TRYWAIT P0, [UR22+0x190], R3 ;  /* 0x00019003ff0075a7 */ /* 0x000e640008001116 */
[----:B-1----:R-:W-:Y:S05]  /*54d0*/  @!P0 BRA `(.L_x_90) ;  /* 0x0000004800cc8947 */ /* 0x002fea0003800000 */
.L_x_190:
[----:B-1----:R-:W-:-:S07]  /*54e0*/  MOV R0, UR22 ;  /* 0x0000001600007c02 */ /* 0x002fce0008000f00 */
.L_x_91:
[----:B-1----:R-:W-:-:S04]  /*54f0*/  SHF.L.U32 R3, R34, 0x1f, RZ ;  /* 0x0000001f22037819 */ /* 0x002fc800000006ff */
[----:B------:R1:W3:Y:S03]  /*5500*/  SYNCS.PHASECHK.TRANS64.TRYWAIT P0, [R0+URZ+0x198], R3 ;  /* 0x00019803000075a7 */ /* 0x0002e600080011ff */
[----:B---3--:R-:W-:Y:S05]  /*5510*/  @!P0 NANOSLEEP.SYNCS 0x989680 ;  /* 0x009896800000895d */ /* 0x008fea0003900000 */
[----:B------:R-:W3:Y:S02]  /*5520*/  @!P0 SYNCS.PHASECHK.TRANS64 P0, [R0+URZ+0x198], R3 ;  /* 0x00019803000085a7 */ /* 0x000ee400080010ff */
[----:B--23--:R-:W-:Y:S05]  /*5530*/  @P0 EXIT ;  /* 0x000000000000094d */ /* 0x00cfea0003800000 */
[----:B------:R-:W-:Y:S05]  /*5540*/  BRA `(.L_x_91) ;  /* 0xfffffffc00e87947 */ /* 0x000fea000383ffff */
.L_x_80:
[----:B------:R-:W-:-:S06]  /*5550*/  UISETP.GE.AND UP1, UPT, UR8, 0x4, UPT ;  /* 0x000000040800788c */ /* 0x000fcc000bf26270 */
[----:B------:R-:W-:-:S13]  /*5560*/  PLOP3.LUT P0, PT, PT, PT, UP1, 0x80, 0x8 ;  /* 0x000000000008781c */ /* 0x000fda0003f0f018 */
[----:B------:R-:W-:Y:S05]  /*5570*/  @!P0 EXIT ;  /* 0x000000000000894d */ /* 0x000fea0003800000 */
[----:B------:R-:W-:Y:S01]  /*5580*/  BAR.SYNC.DEFER_BLOCKING 0x6, 0xa0 ;  /* 0x0182800000007b1d */ /* 0x000fe20000010000 */
[C---:B------:R-:W-:Y:S01]  /*5590*/  IMAD.SHL.U32 R0, R186.reuse, 0x40, RZ ;  /* 0x00000040ba007824 */ /* 0x040fe200078e00ff */
[C---:B------:R-:W-:Y:S01]  /*55a0*/  LOP3.LUT R188, R186.reuse, 0x60, RZ, 0xc0, !PT ;  /* 0x00000060babc7812 */ /* 0x040fe200078ec0ff */
[C---:B------:R-:W-:Y:S01]  /*55b0*/  IMAD.SHL.U32 R185, R186.reuse, 0x8, RZ ;  /* 0x00000008bab97824 */ /* 0x040fe200078e00ff */
[C---:B------:R-:W-:Y:S01]  /*55c0*/  LOP3.LUT R187, R186.reuse, 0x2, RZ, 0xc0, !PT ;  /* 0x00000002babb7812 */ /* 0x040fe200078ec0ff */
[----:B------:R-:W-:Y:S01]  /*55d0*/  IMAD.U32 R78, R186, 0x10000, RZ ;  /* 0x00010000ba4e7824 */ /* 0x000fe200078e00ff */
[----:B------:R-:W-:Y:S02]  /*55e0*/  UMOV UR51, 0x400 ;  /* 0x0000040000337882 */ /* 0x000fe40000000000 */
[----:B------:R-:W1:Y:S01]  /*55f0*/  LDC R179, c[0x0][0x370] ;  /* 0x0000dc00ffb37b82 */ /* 0x000e620000000800 */
[----:B------:R-:W-:Y:S01]  /*5600*/  ULEA UR51, UR45, UR51, 0x18 ;  /* 0x000000332d337291 */ /* 0x000fe2000f8ec0ff */
[----:B------:R-:W-:Y:S01]  /*5610*/  LOP3.LUT R4, R0, 0x180, RZ, 0xc0, !PT ;  /* 0x0000018000047812 */ /* 0x000fe200078ec0ff */
[----:B------:R-:W-:Y:S01]  /*5620*/  HFMA2 R181, -RZ, RZ, 0, 0 ;  /* 0x00000000ffb57431 */ /* 0x000fe200000001ff */
[----:B------:R-:W-:Y:S01]  /*5630*/  LOP3.LUT R186, R186, 0x4, RZ, 0xc0, !PT ;  /* 0x00000004baba7812 */ /* 0x000fe200078ec0ff */
[----:B------:R-:W-:Y:S01]  /*5640*/  UIADD3 UR4, UPT, UPT, UR51, 0x4400, URZ ;  /* 0x0000440033047890 */ /* 0x000fe2000fffe0ff */
[----:B------:R-:W-:Y:S01]  /*5650*/  LOP3.LUT R185, R4, 0x30, R185, 0xf8, !PT ;  /* 0x0000003004b97812 */ /* 0x000fe200078ef8b9 */
[----:B------:R-:W-:Y:S01]  /*5660*/  IMAD.MOV.U32 R76, RZ, RZ, RZ ;  /* 0x000000ffff4c7224 */ /* 0x000fe200078e00ff */
[----:B------:R-:W2:Y:S01]  /*5670*/  LDC R74, c[0x0][0xb0c] ;  /* 0x0002c300ff4a7b82 */ /* 0x000ea20000000800 */
[----:B------:R-:W-:Y:S01]  /*5680*/  IMAD.MOV.U32 R184, RZ, RZ, RZ ;  /* 0x000000ffffb87224 */ /* 0x000fe200078e00ff */
[----:B------:R-:W-:-:S02]  /*5690*/  LOP3.LUT R185, R185, 0x1e40, R0, 0xf8, !PT ;  /* 0x00001e40b9b97812 */ /* 0x000fc400078ef800 */
[----:B------:R-:W-:Y:S02]  /*56a0*/  CS2R R182, SRZ ;  /* 0x0000000000b67805 */ /* 0x000fe4000001ff00 */
[----:B------:R-:W-:Y:S01]  /*56b0*/  LOP3.LUT R78, R78, 0x600000, RZ, 0xc0, !PT ;  /* 0x006000004e4e7812 */ /* 0x000fe200078ec0ff */
[----:B------:R-:W-:Y:S01]  /*56c0*/  IMAD.MOV R191, RZ, RZ, -R187 ;  /* 0x000000ffffbf7224 */ /* 0x000fe200078e0abb */
[----:B------:R-:W-:Y:S01]  /*56d0*/  IADD3 R192, PT, PT, -R186, 0x2, RZ ;  /* 0x00000002bac07810 */ /* 0x000fe20007ffe1ff */
[----:B------:R-:W-:Y:S01]  /*56e0*/  VIADD R193, R185, UR51 ;  /* 0x00000033b9c17c36 */ /* 0x000fe20008000000 */
[----:B------:R-:W4:Y:S01]  /*56f0*/  LDC R178, c[0x0][0xb20] ;  /* 0x0002c800ffb27b82 */ /* 0x000f220000000800 */
[----:B------:R-:W3:Y:S01]  /*5700*/  LDS R2, [UR51+0x200] ;  /* 0x00020033ff027984 */ /* 0x000ee20008000800 */
[----:B------:R-:W-:Y:S01]  /*5710*/  IMAD.MOV R190, RZ, RZ, -R186 ;  /* 0x000000ffffbe7224 */ /* 0x000fe200078e0aba */
[----:B------:R-:W-:Y:S01]  /*5720*/  MOV R194, UR4 ;  /* 0x0000000400c27c02 */ /* 0x000fe20008000f00 */
[----:B------:R-:W-:Y:S01]  /*5730*/  VIADD R193, R193, 0x400 ;  /* 0x00000400c1c17836 */ /* 0x000fe20000000000 */
[----:B------:R-:W1:Y:S03]  /*5740*/  LDCU.64 UR54, c[0x0][0x348] ;  /* 0x00006900ff3677ac */ /* 0x000e660008000a00 */
[----:B------:R-:W1:Y:S01]  /*5750*/  LDC R73, c[0x0][0xb30] ;  /* 0x0002cc00ff497b82 */ /* 0x000e620000000800 */
[----:B------:R-:W1:Y:S01]  /*5760*/  LDCU.64 UR36, c[0x0][0x888] ;  /* 0x00011100ff2477ac */ /* 0x000e620008000a00 */
[----:B------:R-:W1:Y:S06]  /*5770*/  LDCU.64 UR38, c[0x0][0x890] ;  /* 0x00011200ff2677ac */ /* 0x000e6c0008000a00 */
[----:B------:R-:W1:Y:S01]  /*5780*/  LDC.64 R166, c[0x0][0xb10] ;  /* 0x0002c400ffa67b82 */ /* 0x000e620000000a00 */
[----:B------:R-:W1:Y:S01]  /*5790*/  LDCU.64 UR46, c[0x0][0xa90] ;  /* 0x00015200ff2e77ac */ /* 0x000e620008000a00 */
[----:B------:R-:W-:-:S06]  /*57a0*/  UIADD3 UR50, UPT, UPT, UR51, 0x400, URZ ;  /* 0x0000040033327890 */ /* 0x000fcc000fffe0ff */
[----:B------:R-:W1:Y:S08]  /*57b0*/  LDC.64 R70, c[0x0][0xb18] ;  /* 0x0002c600ff467b82 */ /* 0x000e700000000a00 */
[----:B------:R-:W1:Y:S08]  /*57c0*/  LDC.64 R68, c[0x0][0xb28] ;  /* 0x0002ca00ff447b82 */ /* 0x000e700000000a00 */
[----:B------:R-:W1:Y:S01]  /*57d0*/  LDC.64 R164, c[0x0][0x8b0] ;  /* 0x00022c00ffa47b82 */ /* 0x000e620000000a00 */
[C---:B---3--:R-:W-:Y:S01]  /*57e0*/  VIADD R3, R2.reuse, 0x80 ;  /* 0x0000008002037836 */ /* 0x048fe20000000000 */
[----:B------:R-:W-:-:S04]  /*57f0*/  LOP3.LUT R2, R2, 0xffff, RZ, 0xc0, !PT ;  /* 0x0000ffff02027812 */ /* 0x000fc800078ec0ff */
[----:B------:R-:W-:Y:S02]  /*5800*/  LOP3.LUT R3, R3, 0xffff, RZ, 0xc0, !PT ;  /* 0x0000ffff03037812 */ /* 0x000fe400078ec0ff */
[----:B------:R-:W3:Y:S03]  /*5810*/  LDC.64 R146, c[0x0][0x8a8] ;  /* 0x00022a00ff927b82 */ /* 0x000ee60000000a00 */
[----:B------:R1:W-:Y:S05]  /*5820*/  STL.64 [R1], R2 ;  /* 0x0000000201007387 */ /* 0x0003ea0000100a00 */
[----:B------:R-:W1:Y:S08]  /*5830*/  LDC.64 R170, c[0x0][0xa80] ;  /* 0x0002a000ffaa7b82 */ /* 0x000e700000000a00 */
[----:B------:R-:W1:Y:S08]  /*5840*/  LDC.64 R168, c[0x0][0xa88] ;  /* 0x0002a200ffa87b82 */ /* 0x000e700000000a00 */
[----:B--2-4-:R-:W1:Y:S02]  /*5850*/  LDC R180, c[0x0][0x374] ;  /* 0x0000dd00ffb47b82 */ /* 0x014e640000000800 */
.L_x_118:
[----:B-1----:R-:W-:Y:S04]  /*5860*/  SHF.L.U32 R3, R183, 0x1f, RZ ;  /* 0x0000001fb7037819 */ /* 0x002fe800000006ff */
[----:B------:R-:W1:Y:S02]  /*5870*/  SYNCS.PHASECHK.TRANS64.TRYWAIT P0, [UR51+0x1b0], R3 ;  /* 0x0001b003ff0075a7 */ /* 0x000e640008001133 */
[----:B-1----:R-:W-:Y:S05]  /*5880*/  @!P0 BRA `(.L_x_92) ;  /* 0x0000004400f88947 */ /* 0x002fea0003800000 */
.L_x_192:
[----:B------:R-:W2:Y:S01]  /*5890*/  LDC.64 R12, c[0x0][0xb10] ;  /* 0x0002c400ff0c7b82 */ /* 0x000ea20000000a00 */
[----:B------:R-:W4:Y:S01]  /*58a0*/  LDS.128 R20, [UR51+0x1f0] ;  /* 0x0001f033ff147984 */ /* 0x000f220008000c00 */
[----:B------:R-:W-:Y:S01]  /*58b0*/  UIADD3 UR4, UPT, UPT, UR51, 0x1b8, URZ ;  /* 0x000001b833047890 */ /* 0x000fe2000fffe0ff */
[----:B-1----:R-:W-:Y:S01]  /*58c0*/  IMAD R0, R76, 0x4, R1 ;  /* 0x000000044c007824 */ /* 0x002fe200078e0201 */
[----:B------:R-:W-:Y:S04]  /*58d0*/  ISETP.NE.AND P1, PT, R73, 0x1, PT ;  /* 0x000000014900780c */ /* 0x000fe80003f25270 */
[----:B------:R-:W1:Y:S01]  /*58e0*/  LDC.64 R10, c[0x0][0xb18] ;  /* 0x0002c600ff0a7b82 */ /* 0x000e620000000a00 */
[----:B------:R-:W-:Y:S01]  /*58f0*/  UPRMT UR4, URZ, 0x654, UR4 ;  /* 0x00000654ff047896 */ /* 0x000fe20008000004 */
[----:B------:R-:W-:Y:S01]  /*5900*/  ISETP.GE.AND P0, PT, R72, 0x1, PT ;  /* 0x000000014800780c */ /* 0x000fe20003f06270 */
[----:B------:R-:W-:Y:S01]  /*5910*/  @!PT LDS RZ, [RZ] ;  /* 0x00000000fffff984 */ /* 0x000fe20000000800 */
[----:B------:R-:W-:Y:S01]  /*5920*/  @!PT LDS RZ, [RZ] ;  /* 0x00000000fffff984 */ /* 0x000fe20000000800 */
[----:B------:R-:W-:Y:S01]  /*5930*/  @!PT LDS RZ, [RZ] ;  /* 0x00000000fffff984 */ /* 0x000fe20000000800 */
[----:B------:R-:W-:Y:S01]  /*5940*/  @!PT LDS RZ, [RZ] ;  /* 0x00000000fffff984 */ /* 0x000fe20000000800 */
[----:B------:R3:W-:Y:S06]  /*5950*/  MEMBAR.ALL.CTA ;  /* 0x0000000000007992 */ /* 0x0007ec0000008000 */
[----:B---3--:R-:W3:Y:S01]  /*5960*/  FENCE.VIEW.ASYNC.S ;  /* 0x00000000000073c6 */ /* 0x008ee20000000000 */
[----:B------:R-:W1:Y:S08]  /*5970*/  @!P1 LDC R14, c[0x0][0xb20] ;  /* 0x0002c800ff0e9b82 */ /* 0x000e700000000800 */
[----:B------:R-:W1:Y:S01]  /*5980*/  @!P1 LDC R9, c[0x0][0xb0c] ;  /* 0x0002c300ff099b82 */ /* 0x000e620000000800 */
[----:B---3--:R-:W-:Y:S01]  /*5990*/  SYNCS.ARRIVE.TRANS64.RED.A1T0 RZ, [UR4], RZ ;  /* 0x000000ffffff79a7 */ /* 0x008fe20008100404 */
[----:B------:R3:W5:Y:S01]  /*59a0*/  LDL R17, [R0] ;  /* 0x0000000000117983 */ /* 0x0007620000100800 */
[----:B----4-:R-:W-:Y:S04]  /*59b0*/  LOP3.LUT P4, RZ, R22, 0x1, RZ, 0xc0, !PT ;  /* 0x0000000116ff7812 */ /* 0x010fe8000788c0ff */
[----:B------:R-:W-:Y:S09]  /*59c0*/  P2R R195, PR, RZ, 0x10 ;  /* 0x00000010ffc37803 */ /* 0x000ff20000000000 */
[----:B------:R-:W-:Y:S02]  /*59d0*/  @P4 MOV R77, R20 ;  /* 0x00000014004d4202 */ /* 0x000fe40000000f00 */
[----:B------:R-:W-:Y:S01]  /*59e0*/  @P4 LOP3.LUT R75, R21, 0xffff, RZ, 0xc0, !PT ;  /* 0x0000ffff154b4812 */ /* 0x000fe200078ec0ff */
[----:B--23--:R-:W-:Y:S06]  /*59f0*/  @!P0 BRA `(.L_x_93) ;  /* 0x0000000000a48947 */ /* 0x00cfec0003800000 */
[----:B------:R-:W-:Y:S01]  /*5a00*/  IMAD.HI.U32 R25, R180, R71, RZ ;  /* 0x00000047b4197227 */ /* 0x000fe200078e00ff */
[----:B------:R-:W-:Y:S02]  /*5a10*/  ISETP.NE.AND P0, PT, R70, 0x1, PT ;  /* 0x000000014600780c */ /* 0x000fe40003f05270 */
[----:B------:R-:W-:Y:S01]  /*5a20*/  ISETP.NE.AND P2, PT, R72, 0x1, PT ;  /* 0x000000014800780c */ /* 0x000fe20003f45270 */
[----:B------:R-:W-:Y:S01]  /*5a30*/  IMAD.HI.U32 R18, R179, R166, RZ ;  /* 0x000000a6b3127227 */ /* 0x000fe200078e00ff */
[----:B------:R-:W-:Y:S02]  /*5a40*/  SHF.R.U32.HI R25, RZ, R178, R25 ;  /* 0x000000b2ff197219 */ /* 0x000fe40000011619 */
[----:B------:R-:W-:Y:S01]  /*5a50*/  ISETP.NE.AND P3, PT, R74, 0x1, PT ;  /* 0x000000014a00780c */ /* 0x000fe20003f65270 */
[----:B------:R-:W-:Y:S01]  /*5a60*/  IMAD.HI.U32 R26, R77, R166, RZ ;  /* 0x000000a64d1a7227 */ /* 0x000fe200078e00ff */
[----:B------:R-:W-:Y:S02]  /*5a70*/  SHF.R.U32.HI R18, RZ, R167, R18 ;  /* 0x000000a7ff127219 */ /* 0x000fe40000011612 */
[----:B------:R-:W-:Y:S01]  /*5a80*/  SEL R3, R180, R25, !P0 ;  /* 0x00000019b4037207 */ /* 0x000fe20004000000 */
[----:B------:R-:W-:Y:S01]  /*5a90*/  IMAD.HI.U32 R25, R75, R71, RZ ;  /* 0x000000474b197227 */ /* 0x000fe200078e00ff */
[----:B------:R-:W-:Y:S02]  /*5aa0*/  SEL R7, R179, R18, !P3 ;  /* 0x00000012b3077207 */ /* 0x000fe40005800000 */
[----:B------:R-:W-:Y:S01]  /*5ab0*/  SHF.R.U32.HI R26, RZ, R167, R26 ;  /* 0x000000a7ff1a7219 */ /* 0x000fe2000001161a */
[-C--:B------:R-:W-:Y:S04]  /*5ac0*/  IMAD.HI.U32 R18, R3, R68.reuse, RZ ;  /* 0x0000004403127227 */ /* 0x080fe800078e00ff */
[----:B------:R-:W-:Y:S01]  /*5ad0*/  IMAD.HI.U32 R24, R7, R68, RZ ;  /* 0x0000004407187227 */ /* 0x000fe200078e00ff */
[-C--:B------:R-:W-:Y:S02]  /*5ae0*/  @P2 SHF.R.U32.HI R3, RZ, R69.reuse, R18 ;  /* 0x00000045ff032219 */ /* 0x080fe40000011612 */
[----:B------:R-:W-:Y:S02]  /*5af0*/  SHF.R.U32.HI R18, RZ, R178, R25 ;  /* 0x000000b2ff127219 */ /* 0x000fe40000011619 */
[----:B------:R-:W-:Y:S01]  /*5b00*/  @P2 SHF.R.U32.HI R7, RZ, R69, R24 ;  /* 0x00000045ff072219 */ /* 0x000fe20000011618 */
[C---:B------:R-:W-:Y:S01]  /*5b10*/  IMAD R2, R72.reuse, R3, RZ ;  /* 0x0000000348027224 */ /* 0x040fe200078e02ff */
[----:B------:R-:W-:Y:S02]  /*5b20*/  SEL R5, R75, R18, !P0 ;  /* 0x000000124b057207 */ /* 0x000fe40004000000 */
[----:B------:R-:W-:Y:S01]  /*5b30*/  SEL R3, R77, R26, !P3 ;  /* 0x0000001a4d037207 */ /* 0x000fe20005800000 */
[----:B------:R-:W-:Y:S01]  /*5b40*/  IMAD R4, R72, R7, RZ ;  /* 0x0000000748047224 */ /* 0x000fe200078e02ff */
[C---:B------:R-:W-:Y:S01]  /*5b50*/  ISETP.GE.AND P0, PT, R5.reuse, R2, PT ;  /* 0x000000020500720c */ /* 0x040fe20003f06270 */
[----:B------:R-:W-:Y:S03]  /*5b60*/  IMAD.HI.U32 R6, R5, R68, RZ ;  /* 0x0000004405067227 */ /* 0x000fe600078e00ff */
[----:B------:R-:W-:Y:S01]  /*5b70*/  ISETP.GE.OR P0, PT, R3, R4, P0 ;  /* 0x000000040300720c */ /* 0x000fe20000706670 */
[----:B------:R-:W-:Y:S01]  /*5b80*/  IMAD.MOV R4, RZ, RZ, -R3 ;  /* 0x000000ffff047224 */ /* 0x000fe200078e0a03 */
[-C--:B------:R-:W-:Y:S03]  /*5b90*/  SHF.R.U32.HI R6, RZ, R69.reuse, R6 ;  /* 0x00000045ff067219 */ /* 0x080fe60000011606 */
[----:B------:R-:W-:Y:S01]  /*5ba0*/  IMAD R77, R74, R4, R77 ;  /* 0x000000044a4d7224 */ /* 0x000fe200078e024d */
[----:B------:R-:W-:Y:S05]  /*5bb0*/  SEL R15, R5, R6, !P2 ;  /* 0x00000006050f7207 */ /* 0x000fea0005000000 */
[----:B------:R-:W-:Y:S02]  /*5bc0*/  IMAD.MOV R6, RZ, RZ, -R15 ;  /* 0x000000ffff067224 */ /* 0x000fe400078e0a0f */
[C---:B------:R-:W-:Y:S04]  /*5bd0*/  @!P0 IMAD.HI.U32 R2, R3.reuse, R68, RZ ;  /* 0x0000004403028227 */ /* 0x040fe800078e00ff */
[----:B------:R-:W-:Y:S01]  /*5be0*/  IMAD R6, R72, R6, R5 ;  /* 0x0000000648067224 */ /* 0x000fe200078e0205 */
[----:B------:R-:W-:Y:S04]  /*5bf0*/  @!P0 SHF.R.U32.HI R2, RZ, R69, R2 ;  /* 0x00000045ff028219 */ /* 0x000fe80000011602 */
[----:B------:R-:W-:Y:S02]  /*5c00*/  @!P0 SEL R0, R3, R2, !P2 ;  /* 0x0000000203008207 */ /* 0x000fe40005000000 */
[----:B------:R-:W-:Y:S02]  /*5c10*/  IADD3 R2, PT, PT, -R5, RZ, RZ ;  /* 0x000000ff05027210 */ /* 0x000fe40007ffe1ff */
[----:B------:R-:W-:Y:S01]  /*5c20*/  @!P0 IADD3 R8, PT, PT, R15, -R0, RZ ;  /* 0x800000000f088210 */ /* 0x000fe20007ffe0ff */
[----:B------:R-:W-:Y:S02]  /*5c30*/  @!P0 IMAD R0, R7, R6, R0 ;  /* 0x0000000607008224 */ /* 0x000fe400078e0200 */
[----:B------:R-:W-:Y:S02]  /*5c40*/  IMAD R75, R70, R2, R75 ;  /* 0x00000002464b7224 */ /* 0x000fe400078e024b */
[----:B------:R-:W-:Y:S02]  /*5c50*/  @!P0 IMAD R5, R8, R72, R3 ;  /* 0x0000004808058224 */ /* 0x000fe400078e0203 */
[----:B------:R-:W-:Y:S04]  /*5c60*/  @!P0 IMAD.MOV.U32 R3, RZ, RZ, R0 ;  /* 0x000000ffff038224 */ /* 0x000fe800078e0000 */
[----:B------:R-:W-:Y:S02]  /*5c70*/  IMAD R77, R3, R74, R77 ;  /* 0x0000004a034d7224 */ /* 0x000fe400078e024d */
[----:B------:R-:W-:Y:S07]  /*5c80*/  IMAD R75, R5, R70, R75 ;  /* 0x00000046054b7224 */ /* 0x000fee00078e024b */
.L_x_93:
[----:B-1----:R-:W-:Y:S01]  /*5c90*/  @!P1 ISETP.NE.AND P0, PT, R10, 0x1, PT ;  /* 0x000000010a00980c */ /* 0x002fe20003f05270 */
[----:B------:R-:W-:Y:S01]  /*5ca0*/  @!P1 IMAD.HI.U32 R0, R77, R12, RZ ;  /* 0x0000000c4d009227 */ /* 0x000fe200078e00ff */
[----:B------:R-:W-:Y:S01]  /*5cb0*/  @!P1 ISETP.NE.AND P2, PT, R9, 0x1, PT ;  /* 0x000000010900980c */ /* 0x000fe20003f45270 */
[----:B------:R-:W-:Y:S01]  /*5cc0*/  ULOP3.LUT UP0, URZ, UR50, 0x1b0, URZ, 0xc0, !UPT ;  /* 0x000001b032ff7892 */ /* 0x000fe2000f80c0ff */
[----:B------:R-:W-:Y:S01]  /*5cd0*/  @P4 SHF.R.U32.HI R20, RZ, 0x10, R21 ;  /* 0x00000010ff144819 */ /* 0x000fe20000011615 */
[----:B------:R-:W-:Y:S01]  /*5ce0*/  @!P1 IMAD.HI.U32 R3, R75, R11, RZ ;  /* 0x0000000b4b039227 */ /* 0x000fe200078e00ff */
[----:B------:R-:W-:Y:S02]  /*5cf0*/  @!P1 SHF.R.U32.HI R0, RZ, R13, R0 ;  /* 0x0000000dff009219 */ /* 0x000fe40000011600 */
[----:B------:R-:W-:Y:S02]  /*5d00*/  R2UR UR41, R16 ;  /* 0x00000000102972ca */ /* 0x000fe400000e0000 */
[----:B------:R-:W-:Y:S02]  /*5d10*/  @!P1 SHF.R.U32.HI R2, RZ, R14, R3 ;  /* 0x0000000eff029219 */ /* 0x000fe40000011603 */
[----:B------:R-:W-:Y:S02]  /*5d20*/  @!P1 SEL R3, R77, R0, !P2 ;  /* 0x000000004d039207 */ /* 0x000fe40005000000 */
[----:B------:R-:W-:Y:S02]  /*5d30*/  @!P1 SEL R2, R75, R2, !P0 ;  /* 0x000000024b029207 */ /* 0x000fe40004000000 */
[----:B------:R-:W-:Y:S03]  /*5d40*/  @P4 R2UR UR52, R20 ;  /* 0x00000000143442ca */ /* 0x000fe600000e0000 */
[----:B------:R-:W-:Y:S02]  /*5d50*/  @!P1 IMAD.IADD R0, R2, 0x1, -R3 ;  /* 0x0000000102009824 */ /* 0x000fe400078e0a03 */
[----:B------:R-:W-:Y:S01]  /*5d60*/  @!P1 IMAD.IADD R2, R3, 0x1, -R2 ;  /* 0x0000000103029824 */ /* 0x000fe200078e0a02 */
[----:B------:R-:W-:Y:S01]  /*5d70*/  USHF.L.U32 UR41, UR41, 0x7, URZ ;  /* 0x0000000729297899 */ /* 0x000fe200080006ff */
[----:B------:R-:W-:Y:S02]  /*5d80*/  @!P1 IMAD R77, R0, R9, R77 ;  /* 0x00000009004d9224 */ /* 0x000fe400078e024d */
[----:B------:R-:W-:Y:S01]  /*5d90*/  @!P1 IMAD R75, R2, R10, R75 ;  /* 0x0000000a024b9224 */ /* 0x000fe200078e024b */
[----:B------:R-:W-:Y:S08]  /*5da0*/  BRA.U !UP0, `(.L_x_94) ;  /* 0x0000000108407547 */ /* 0x000ff0000b800000 */
[----:B------:R-:W1:Y:S01]  /*5db0*/  LDCU.64 UR8, c[0x4][0x80] ;  /* 0x01001000ff0877ac */ /* 0x000e620008000a00 */
[----:B------:R-:W-:Y:S01]  /*5dc0*/  MOV R3, 0x0 ;  /* 0x0000000000037802 */ /* 0x000fe20000000f00 */
[----:B------:R-:W-:Y:S02]  /*5dd0*/  HFMA2 R12, -RZ, RZ, 0, 5.9604644775390625e-08 ;  /* 0x00000001ff0c7431 */ /* 0x000fe400000001ff */
[----:B------:R-:W-:Y:S02]  /*5de0*/  IMAD.MOV.U32 R8, RZ, RZ, 0x70 ;  /* 0x00000070ff087424 */ /* 0x000fe400078e00ff */
[----:B------:R-:W-:Y:S01]  /*5df0*/  IMAD.MOV.U32 R13, RZ, RZ, RZ ;  /* 0x000000ffff0d7224 */ /* 0x000fe200078e00ff */
[----:B------:R-:W2:Y:S01]  /*5e00*/  LDCU.64 UR6, c[0x4][0x88] ;  /* 0x01001100ff0677ac */ /* 0x000ea20008000a00 */
[----:B------:R-:W3:Y:S01]  /*5e10*/  LDC.64 R2, c[0x4][R3] ;  /* 0x0100000003027b82 */ /* 0x000ee20000000a00 */
[----:B------:R-:W4:Y:S01]  /*5e20*/  LDCU.64 UR4, c[0x4][0x8] ;  /* 0x01000100ff0477ac */ /* 0x000f220008000a00 */
[----:B-1----:R-:W-:Y:S01]  /*5e30*/  MOV R5, UR9 ;  /* 0x0000000900057c02 */ /* 0x002fe20008000f00 */
[----:B------:R-:W-:Y:S01]  /*5e40*/  IMAD.U32 R4, RZ, RZ, UR8 ;  /* 0x00000008ff047e24 */ /* 0x000fe2000f8e00ff */
[----:B--2---:R-:W-:Y:S01]  /*5e50*/  MOV R7, UR7 ;  /* 0x0000000700077c02 */ /* 0x004fe20008000f00 */
[----:B------:R-:W-:Y:S01]  /*5e60*/  IMAD.U32 R6, RZ, RZ, UR6 ;  /* 0x00000006ff067e24 */ /* 0x000fe2000f8e00ff */
[----:B----4-:R-:W-:Y:S01]  /*5e70*/  MOV R11, UR5 ;  /* 0x00000005000b7c02 */ /* 0x010fe20008000f00 */
[----:B------:R-:W-:Y:S02]  /*5e80*/  IMAD.U32 R10, RZ, RZ, UR4 ;  /* 0x00000004ff0a7e24 */ /* 0x000fe4000f8e00ff */
[----:B------:R-:W-:Y:S07]  /*5e90*/  LEPC R20, `(.L_x_94) ;  /* 0x000000001014794e */ /* 0x000fee0000000000 */
[----:B---3-5:R-:W-:Y:S05]  /*5ea0*/  CALL.ABS.NOINC R2 ;  /* 0x0000000002007343 */ /* 0x028fea0003c00000 */
.L_x_94:
[----:B------:R-:W-:Y:S01]  /*5eb0*/  LOP3.LUT P0, RZ, R194, 0x1b0, RZ, 0xc0, !PT ;  /* 0x000001b0c2ff7812 */ /* 0x000fe2000780c0ff */
[----:B------:R-:W-:Y:S11]  /*5ec0*/  BSSY.RECONVERGENT B6, `(.L_x_95) ;  /* 0x0000013000067945 */ /* 0x000ff60003800200 */
[----:B------:R-:W-:Y:S01]  /*5ed0*/  @!UPT UIADD3 URZ, UPT, UPT, URZ, URZ, URZ ;  /* 0x000000fffffff290 */ /* 0x000fe2000fffe0ff */
[----:B------:R-:W-:Y:S05]  /*5ee0*/  @!P0 BRA `(.L_x_96) ;  /* 0x0000000000408947 */ /* 0x000fea0003800000 */
        /* <DEDUP_REMOVED lines=16> */
.L_x_96:
[----:B------:R-:W-:Y:S05]  /*5ff0*/  BSYNC.RECONVERGENT B6 ;  /* 0x0000000000067941 */ /* 0x000fea0003800200 */
.L_x_95:
[----:B------:R-:W-:Y:S01]  /*6000*/  ISETP.NE.U32.AND P4, PT, R164, RZ, PT ;  /* 0x000000ffa400720c */ /* 0x000fe20003f85070 */
[----:B------:R-:W-:Y:S01]  /*6010*/  UISETP.NE.AND UP2, UPT, UR53, URZ, UPT ;  /* 0x000000ff3500728c */ /* 0x000fe2000bf45270 */
[----:B------:R-:W-:Y:S01]  /*6020*/  ISETP.NE.U32.AND P2, PT, RZ, UR36, PT ;  /* 0x00000024ff007c0c */ /* 0x000fe2000bf45070 */
[----:B------:R-:W-:Y:S01]  /*6030*/  UISETP.NE.U32.AND UP1, UPT, UR38, URZ, UPT ;  /* 0x000000ff2600728c */ /* 0x000fe2000bf25070 */
[----:B------:R-:W-:Y:S01]  /*6040*/  ISETP.NE.AND.EX P4, PT, R165, RZ, PT, P4 ;  /* 0x000000ffa500720c */ /* 0x000fe20003f85340 */
[----:B------:R-:W-:Y:S01]  /*6050*/  UPLOP3.LUT UP0, UPT, UPT, UPT, UPT, 0x40, 0x4 ;  /* 0x000000000004789c */ /* 0x000fe20003f0e870 */
[----:B------:R-:W-:Y:S01]  /*6060*/  ISETP.NE.AND.EX P2, PT, RZ, UR37, PT, P2 ;  /* 0x00000025ff007c0c */ /* 0x000fe2000bf45320 */
[----:B------:R-:W-:Y:S01]  /*6070*/  UISETP.NE.AND.EX UP1, UPT, UR39, URZ, UPT, UP1 ;  /* 0x000000ff2700728c */ /* 0x000fe2000bf25310 */
[----:B------:R-:W-:Y:S04]  /*6080*/  PLOP3.LUT P1, PT, PT, PT, UP2, 0x80, 0x8 ;  /* 0x000000000008781c */ /* 0x000fe80003f2f028 */
[----:B------:R-:W-:Y:S06]  /*6090*/  @UP2 UPLOP3.LUT UP0, UPT, UPT, UPT, UP1, 0x80, 0x8 ;  /* 0x000000000008289c */ /* 0x000fec0003f0f010 */
[----:B------:R-:W-:Y:S01]  /*60a0*/  PLOP3.LUT P0, PT, PT, PT, UP0, 0x80, 0x8 ;  /* 0x000000000008781c */ /* 0x000fe20003f0f008 */
[----:B------:R-:W-:Y:S01]  /*60b0*/  @!UPT UIADD3 URZ, UPT, UPT, URZ, URZ, URZ ;  /* 0x000000fffffff290 */ /* 0x000fe2000fffe0ff */
[----:B------:R-:W-:Y:S11]  /*60c0*/  BRA.U !UP1, `(.L_x_97) ;  /* 0x0000000109387547 */ /* 0x000ff6000b800000 */
[----:B------:R-:W-:Y:S01]  /*60d0*/  UISETP.NE.U32.AND UP0, UPT, UR36, URZ, UPT ;  /* 0x000000ff2400728c */ /* 0x000fe2000bf05070 */
[----:B------:R-:W-:Y:S02]  /*60e0*/  HFMA2 R0, -RZ, RZ, 0, 5.9604644775390625e-08 ;  /* 0x00000001ff007431 */ /* 0x000fe400000001ff */
[----:B------:R-:W-:Y:S01]  /*60f0*/  IMAD.MOV.U32 R177, RZ, RZ, 0x1 ;  /* 0x00000001ffb17424 */ /* 0x000fe200078e00ff */
[----:B------:R-:W-:Y:S06]  /*6100*/  UISETP.NE.AND.EX UP0, UPT, UR37, URZ, UPT, UP0 ;  /* 0x000000ff2500728c */ /* 0x000fec000bf05300 */
        /* <DEDUP_REMOVED lines=9> */
[----:B-12---:R-:W-:Y:S02]  /*61a0*/  @!P3 IMAD.U32 R81, RZ, RZ, UR4 ;  /* 0x00000004ff51be24 */ /* 0x006fe4000f8e00ff */
.L_x_97:
[----:B------:R-:W-:Y:S05]  /*61b0*/  @!P4 BRA `(.L_x_98) ;  /* 0x000000000020c947 */ /* 0x000fea0003800000 */
[----:B------:R-:W-:Y:S04]  /*61c0*/  ISETP.NE.U32.AND P3, PT, R146, RZ, PT ;  /* 0x000000ff9200720c */ /* 0x000fe80003f65070 */
[----:B------:R-:W-:Y:S11]  /*61d0*/  ISETP.NE.AND.EX P3, PT, R147, RZ, PT, P3 ;  /* 0x000000ff9300720c */ /* 0x000ff60003f65330 */
[----:B------:R-:W-:Y:S02]  /*61e0*/  @!UPT UIADD3 URZ, UPT, UPT, URZ, URZ, URZ ;  /* 0x000000fffffff290 */ /* 0x000fe4000fffe0ff */
[----:B------:R-:W1:Y:S01]  /*61f0*/  @P3 LDC.64 R2, c[0x0][0x8a8] ;  /* 0x00022a00ff023b82 */ /* 0x000e620000000a00 */
[----:B------:R-:W-:Y:S04]  /*6200*/  @P3 IMAD R0, R164, UR56, RZ ;  /* 0x00000038a4003c24 */ /* 0x000fe8000f8e02ff */
[----:B-1----:R-:W-:Y:S05]  /*6210*/  @P3 IMAD.WIDE R2, R0, 0x4, R2 ;  /* 0x0000000400023825 */ /* 0x002fea00078e0202 */
[----:B-----5:R1:W5:Y:S02]  /*6220*/  @P3 LDG.E R79, desc[UR48][R2.64] ;  /* 0x00000030024f3981 */ /* 0x020364000c1e1900 */
[----:B-1----:R-:W2:Y:S02]  /*6230*/  @!P3 LDC R79, c[0x0][0x8a0] ;  /* 0x00022800ff4fbb82 */ /* 0x002ea40000000800 */
.L_x_98:
[----:B-----5:R-:W-:Y:S01]  /*6240*/  FSETP.NEU.AND P4, PT, R81, RZ, PT ;  /* 0x000000ff5100720b */ /* 0x020fe20003f8d000 */
[----:B------:R-:W-:Y:S01]  /*6250*/  IMAD.SHL.U32 R198, R19, 0x80, RZ ;  /* 0x0000008013c67824 */ /* 0x000fe200078e00ff */
[----:B------:R-:W-:Y:S01]  /*6260*/  SEL R5, RZ, 0xffffffff, P2 ;  /* 0xffffffffff057807 */ /* 0x000fe20001000000 */
[----:B------:R-:W-:Y:S01]  /*6270*/  BSSY B1, `(.L_x_99) ;  /* 0x0000052000017945 */ /* 0x000fe20003800000 */
[----:B------:R-:W-:Y:S01]  /*6280*/  LOP3.LUT P3, RZ, R177, 0xff, RZ, 0xc0, !PT ;  /* 0x000000ffb1ff7812 */ /* 0x000fe2000786c0ff */
[----:B------:R-:W-:Y:S01]  /*6290*/  IMAD.HI.U32 R7, R198, R171, RZ ;  /* 0x000000abc6077227 */ /* 0x000fe200078e00ff */
[----:B------:R-:W-:Y:S02]  /*62a0*/  @P1 SEL R2, RZ, 0xffffffff, P4 ;  /* 0xffffffffff021807 */ /* 0x000fe40002000000 */
[----:B------:R-:W-:Y:S01]  /*62b0*/  LEA R0, R182, UR51, 0x3 ;  /* 0x00000033b6007c11 */ /* 0x000fe2000f8e18ff */
[----:B------:R-:W-:Y:S01]  /*62c0*/  IMAD.MOV.U32 R207, RZ, RZ, 0x1 ;  /* 0x00000001ffcf7424 */ /* 0x000fe200078e00ff */
[----:B------:R-:W-:Y:S01]  /*62d0*/  @P0 SEL R2, R5, R2, !P3 ;  /* 0x0000000205020207 */ /* 0x000fe20005800000 */
[----:B------:R-:W-:Y:S01]  /*62e0*/  IMAD.IADD R80, R78, 0x1, R17 ;  /* 0x000000014e507824 */ /* 0x000fe200078e0211 */
[----:B------:R-:W-:Y:S02]  /*62f0*/  LEA R206, R76, UR51, 0x3 ;  /* 0x000000334cce7c11 */ /* 0x000fe4000f8e18ff */
[----:B------:R-:W-:Y:S02]  /*6300*/  CS2R R162, SRZ ;  /* 0x0000000000a27805 */ /* 0x000fe4000001ff00 */
[----:B------:R-:W-:Y:S02]  /*6310*/  @P1 LOP3.LUT R2, R2, 0x1, RZ, 0xc0, !PT ;  /* 0x0000000102021812 */ /* 0x000fe400078ec0ff */
[----:B------:R-:W-:Y:S02]  /*6320*/  CS2R R160, SRZ ;  /* 0x0000000000a07805 */ /* 0x000fe4000001ff00 */
[----:B------:R-:W-:Y:S02]  /*6330*/  SHF.L.U32 R3, R184, 0x1f, RZ ;  /* 0x0000001fb8037819 */ /* 0x000fe400000006ff */
[----:B------:R-:W-:Y:S02]  /*6340*/  CS2R R158, SRZ ;  /* 0x00000000009e7805 */ /* 0x000fe4000001ff00 */
[----:B------:R-:W-:Y:S02]  /*6350*/  ISETP.NE.U32.OR P6, PT, R2, 0x1, !P1 ;  /* 0x000000010200780c */ /* 0x000fe40004fc5470 */
[----:B------:R-:W-:Y:S02]  /*6360*/  CS2R R156, SRZ ;  /* 0x00000000009c7805 */ /* 0x000fe4000001ff00 */
[----:B------:R-:W-:Y:S02]  /*6370*/  ISETP.NE.AND P2, PT, R170, 0x1, PT ;  /* 0x00000001aa00780c */ /* 0x000fe40003f45270 */
[----:B------:R-:W-:Y:S02]  /*6380*/  CS2R R154, SRZ ;  /* 0x00000000009a7805 */ /* 0x000fe4000001ff00 */
[----:B------:R-:W-:Y:S02]  /*6390*/  SHF.R.U32.HI R7, RZ, R168, R7 ;  /* 0x000000a8ff077219 */ /* 0x000fe40000011607 */
[----:B------:R-:W-:Y:S02]  /*63a0*/  CS2R R152, SRZ ;  /* 0x0000000000987805 */ /* 0x000fe4000001ff00 */
[----:B------:R-:W-:Y:S02]  /*63b0*/  SEL R2, RZ, 0xffffffff, P4 ;  /* 0xffffffffff027807 */ /* 0x000fe40002000000 */
[----:B------:R-:W-:Y:S02]  /*63c0*/  CS2R R150, SRZ ;  /* 0x0000000000967805 */ /* 0x000fe4000001ff00 */
[----:B------:R-:W-:Y:S02]  /*63d0*/  SEL R196, R198, R7, !P2 ;  /* 0x00000007c6c47207 */ /* 0x000fe40005000000 */
[----:B------:R-:W-:Y:S02]  /*63e0*/  CS2R R148, SRZ ;  /* 0x0000000000947805 */ /* 0x000fe4000001ff00 */
[----:B------:R-:W-:Y:S02]  /*63f0*/  PLOP3.LUT P2, PT, PT, PT, UP1, 0x80, 0x8 ;  /* 0x000000000008781c */ /* 0x000fe40003f4f018 */
[----:B------:R-:W-:Y:S01]  /*6400*/  ISETP.NE.AND P4, PT, R169, 0x1, PT ;  /* 0x00000001a900780c */ /* 0x000fe20003f85270 */
[C---:B------:R-:W-:Y:S01]  /*6410*/  IMAD.HI.U32 R197, R196.reuse, UR46, RZ ;  /* 0x0000002ec4c57c27 */ /* 0x040fe2000f8e00ff */
[----:B------:R-:W-:Y:S02]  /*6420*/  @P6 SHF.L.U32 R9, R181, 0x1f, RZ ;  /* 0x0000001fb5096819 */ /* 0x000fe400000006ff */
[----:B------:R-:W-:Y:S02]  /*6430*/  P2R R172, PR, RZ, 0x40 ;  /* 0x00000040ffac7803 */ /* 0x000fe40000000000 */
[----:B------:R-:W1:Y:S01]  /*6440*/  @P6 SYNCS.PHASECHK.TRANS64.TRYWAIT P1, [R0+URZ+0x180], R9 ;  /* 0x00018009000065a7 */ /* 0x000e6200080211ff */
[----:B------:R-:W-:Y:S04]  /*6450*/  SHF.R.U32.HI R197, RZ, UR47, R197 ;  /* 0x0000002fffc57c19 */ /* 0x000fe800080116c5 */
[----:B------:R-:W-:Y:S01]  /*6460*/  @P2 SEL R2, R5, R2, !P3 ;  /* 0x0000000205022207 */ /* 0x000fe20005800000 */
[----:B------:R-:W-:Y:S01]  /*6470*/  IMAD.MOV R5, RZ, RZ, -R196 ;  /* 0x000000ffff057224 */ /* 0x000fe200078e0ac4 */
[----:B------:R-:W-:Y:S02]  /*6480*/  SEL R197, R196, R197, !P4 ;  /* 0x000000c5c4c57207 */ /* 0x000fe40006000000 */
[----:B------:R-:W-:Y:S01]  /*6490*/  LOP3.LUT R2, R2, 0x1, RZ, 0xc0, !PT ;  /* 0x0000000102027812 */ /* 0x000fe200078ec0ff */
[----:B------:R-:W-:Y:S02]  /*64a0*/  IMAD R198, R170, R5, R198 ;  /* 0x00000005aac67224 */ /* 0x000fe400078e02c6 */
[----:B------:R-:W-:Y:S01]  /*64b0*/  IMAD.MOV R4, RZ, RZ, -R197 ;  /* 0x000000ffff047224 */ /* 0x000fe200078e0ac5 */
[----:B------:R-:W-:Y:S01]  /*64c0*/  ISETP.NE.U32.AND P5, PT, R2, 0x1, PT ;  /* 0x000000010200780c */ /* 0x000fe20003fa5070 */
[----:B------:R3:W4:Y:S03]  /*64d0*/  SYNCS.PHASECHK.TRANS64.TRYWAIT P0, [R206+URZ+0x1c0], R3 ;  /* 0x0001c003ce0075a7 */ /* 0x00072600080011ff */
[----:B------:R-:W-:Y:S01]  /*64e0*/  P2R R208, PR, RZ, 0x20 ;  /* 0x00000020ffd07803 */ /* 0x000fe20000000000 */
[----:B------:R-:W-:Y:S01]  /*64f0*/  IMAD R196, R169, R4, R196 ;  /* 0x00000004a9c47224 */ /* 0x000fe200078e02c4 */
[----:B-1----:R-:W-:Y:S01]  /*6500*/  @P6 SEL R207, RZ, 0x1, !P1 ;  /* 0x00000001ffcf6807 */ /* 0x002fe20004800000 */
[----:B---3--:R-:W-:Y:S06]  /*6510*/  @!P6 BRA `(.L_x_100) ;  /* 0x00000000009ce947 */ /* 0x008fec0003800000 */
[----:B------:R-:W-:Y:S01]  /*6520*/  @P5 IMAD R8, R182, 0x2000, R193 ;  /* 0x00002000b6085824 */ /* 0x000fe200078e02c1 */
[----:B------:R-:W1:Y:S01]  /*6530*/  S2R R2, SR_CgaCtaId ;  /* 0x0000000000027919 */ /* 0x000e620000008800 */
[----:B------:R-:W-:Y:S01]  /*6540*/  ISETP.NE.AND P1, PT, R207, RZ, PT ;  /* 0x000000ffcf00720c */ /* 0x000fe20003f25270 */
[----:B------:R-:W-:Y:S01]  /*6550*/  BSSY B0, `(.L_x_101) ;  /* 0x0000010000007945 */ /* 0x000fe20003800000 */
[--C-:B------:R-:W-:Y:S01]  /*6560*/  @P5 IMAD R7, R187, -0x10, R8.reuse ;  /* 0xfffffff0bb075824 */ /* 0x100fe200078e0208 */
[----:B------:R-:W-:Y:S01]  /*6570*/  CS2R R150, SRZ ;  /* 0x0000000000967805 */ /* 0x000fe2000001ff00 */
[----:B------:R-:W-:Y:S01]  /*6580*/  @P5 IMAD R6, R186, -0x10, R8 ;  /* 0xfffffff0ba065824 */ /* 0x000fe200078e0208 */
[----:B------:R-:W-:Y:S01]  /*6590*/  CS2R R148, SRZ ;  /* 0x0000000000947805 */ /* 0x000fe2000001ff00 */
[----:B------:R-:W-:Y:S01]  /*65a0*/  @P5 IMAD R4, R192, 0x10, R7 ;  /* 0x00000010c0045824 */ /* 0x000fe200078e0207 */
[----:B------:R-:W-:Y:S02]  /*65b0*/  CS2R R158, SRZ ;  /* 0x00000000009e7805 */ /* 0x000fe4000001ff00 */
[----:B------:R-:W-:Y:S02]  /*65c0*/  CS2R R156, SRZ ;  /* 0x00000000009c7805 */ /* 0x000fe4000001ff00 */
[----:B------:R-:W-:Y:S02]  /*65d0*/  CS2R R154, SRZ ;  /* 0x00000000009a7805 */ /* 0x000fe4000001ff00 */
[----:B------:R-:W-:Y:S02]  /*65e0*/  CS2R R152, SRZ ;  /* 0x0000000000987805 */ /* 0x000fe4000001ff00 */
[----:B------:R-:W-:Y:S02]  /*65f0*/  CS2R R162, SRZ ;  /* 0x0000000000a27805 */ /* 0x000fe4000001ff00 */
[----:B------:R-:W-:Y:S01]  /*6600*/  CS2R R160, SRZ ;  /* 0x0000000000a07805 */ /* 0x000fe2000001ff00 */
[----:B------:R-:W-:Y:S06]  /*6610*/  @P1 BRA `(.L_x_102) ;  /* 0x00000000000c1947 */ /* 0x000fec0003800000 */
[----:B------:R-:W-:Y:S04]  /*6620*/  SHF.L.U32 R5, R181, 0x1f, RZ ;  /* 0x0000001fb5057819 */ /* 0x000fe800000006ff */
[----:B------:R-:W3:Y:S02]  /*6630*/  SYNCS.PHASECHK.TRANS64.TRYWAIT P1, [R0+URZ+0x180], R5 ;  /* 0x00018005000075a7 */ /* 0x000ee400080211ff */
[----:B---3--:R-:W-:Y:S05]  /*6640*/  @!P1 BRA `(.L_x_103) ;  /* 0x0000003800a09947 */ /* 0x008fea0003800000 */
.L_x_102:
[----:B------:R-:W-:Y:S05]  /*6650*/  BSYNC B0 ;  /* 0x0000000000007941 */ /* 0x000fea0003800000 */
.L_x_101:
[----:B------:R-:W-:Y:S01]  /*6660*/  ISETP.NE.AND P1, PT, R208, RZ, PT ;  /* 0x000000ffd000720c */ /* 0x000fe20003f25270 */
[----:B---3--:R-:W-:Y:S02]  /*6670*/  VIADD R5, R0, 0x190 ;  /* 0x0000019000057836 */ /* 0x008fe40000000000 */
[----:B------:R-:W-:Y:S03]  /*6680*/  VIADD R182, R182, 0x1 ;  /* 0x00000001b6b67836 */ /* 0x000fe60000000000 */
[----:B-1----:R-:W-:Y:S07]  /*6690*/  PRMT R2, R2, 0x654, R5 ;  /* 0x0000065402027816 */ /* 0x002fee0000000005 */
[----:B------:R1:W3:Y:S04]  /*66a0*/  @P1 LDS.128 R148, [R8] ;  /* 0x0000000008941984 */ /* 0x0002e80000000c00 */
[----:B------:R1:W1:Y:S04]  /*66b0*/  @P1 LDS.128 R156, [R6+0x20] ;  /* 0x00002000069c1984 */ /* 0x0002680000000c00 */
[----:B------:R1:W1:Y:S04]  /*66c0*/  @P1 LDS.128 R152, [R7+0x10] ;  /* 0x0000100007981984 */ /* 0x0002680000000c00 */
[----:B------:R1:W1:Y:S01]  /*66d0*/  @P1 LDS.128 R160, [R4+0x10] ;  /* 0x0000100004a01984 */ /* 0x0002620000000c00 */
[C---:B------:R-:W-:Y:S01]  /*66e0*/  ISETP.NE.AND P1, PT, R182.reuse, 0x2, PT ;  /* 0x00000002b600780c */ /* 0x040fe20003f25270 */
[----:B------:R-:W-:Y:S01]  /*66f0*/  @!PT LDS RZ, [RZ] ;  /* 0x00000000fffff984 */ /* 0x000fe20000000800 */
[----:B------:R-:W-:Y:S01]  /*6700*/  @!PT LDS RZ, [RZ] ;  /* 0x00000000fffff984 */ /* 0x000fe20000000800 */
[----:B------:R-:W-:Y:S01]  /*6710*/  @!PT LDS RZ, [RZ] ;  /* 0x00000000fffff984 */ /* 0x000fe20000000800 */
[----:B------:R-:W-:Y:S01]  /*6720*/  @!PT LDS RZ, [RZ] ;  /* 0x00000000fffff984 */ /* 0x000fe20000000800 */
[----:B------:R5:W-:Y:S06]  /*6730*/  MEMBAR.ALL.CTA ;  /* 0x0000000000007992 */ /* 0x000bec0000008000 */
[----:B-----5:R-:W5:Y:S01]  /*6740*/  FENCE.VIEW.ASYNC.S ;  /* 0x00000000000073c6 */ /* 0x020f620000000000 */
[----:B------:R-:W-:Y:S02]  /*6750*/  SEL R0, RZ, 0x1, P1 ;  /* 0x00000001ff007807 */ /* 0x000fe40000800000 */
[----:B------:R-:W-:Y:S02]  /*6760*/  SEL R182, R182, RZ, P1 ;  /* 0x000000ffb6b67207 */ /* 0x000fe40000800000 */
[----:B------:R-:W-:Y:S01]  /*6770*/  LOP3.LUT R181, R181, R0, RZ, 0x3c, !PT ;  /* 0x00000000b5b57212 */ /* 0x000fe200078e3cff */
[----:B-----5:R1:W-:Y:S06]  /*6780*/  SYNCS.ARRIVE.TRANS64.RED.A1T0 RZ, [R2+URZ], RZ ;  /* 0x000000ff02ff79a7 */ /* 0x0203ec00081004ff */
.L_x_100:
[----:B------:R-:W-:Y:S05]  /*6790*/  BSYNC B1 ;  /* 0x0000000000017941 */ /* 0x000fea0003800000 */
.L_x_99:
[----:B------:R-:W-:Y:S04]  /*67a0*/  SHF.R.U32.HI R0, RZ, 0x15, R80 ;  /* 0x00000015ff007819 */ /* 0x000fe80000011650 */
[----:B------:R-:W-:Y:S01]  /*67b0*/  LOP3.LUT P1, RZ, R0, 0x3, R189, 0x48, !PT ;  /* 0x0000000300ff7812 */ /* 0x000fe200078248bd */
[----:B------:R-:W-:Y:S01]  /*67c0*/  @!UPT UIADD3 URZ, UPT, UPT, URZ, URZ, URZ ;  /* 0x000000fffffff290 */ /* 0x000fe2000fffe0ff */
[----:B----4-:R-:W-:Y:S11]  /*67d0*/  @P0 BRA `(.L_x_104) ;  /* 0x0000000000080947 */ /* 0x010ff60003800000 */
[----:B------:R-:W4:Y:S02]  /*67e0*/  SYNCS.PHASECHK.TRANS64.TRYWAIT P0, [R206+URZ+0x1c0], R3 ;  /* 0x0001c003ce0075a7 */ /* 0x000f2400080011ff */
[----:B----4-:R-:W-:Y:S05]  /*67f0*/  @!P0 BRA `(.L_x_105) ;  /* 0x0000003800488947 */ /* 0x010fea0003800000 */
.L_x_104:
[----:B------:R-:W-:Y:S04]  /*6800*/  BSSY.RECONVERGENT B6, `(.L_x_106) ;  /* 0x0000012000067945 */ /* 0x000fe80003800200 */
[----:B------:R-:W-:Y:S05]  /*6810*/  @!P1 BRA `(.L_x_107) ;  /* 0x0000000000409947 */ /* 0x000fea0003800000 */
[----:B------:R-:W5:Y:S01]  /*6820*/  LDCU.64 UR8, c[0x4][0x70] ;  /* 0x01000e00ff0877ac */ /* 0x000f620008000a00 */
[----:B----4-:R-:W-:Y:S01]  /*6830*/  MOV R3, 0x0 ;  /* 0x0000000000037802 */ /* 0x010fe20000000f00 */
[----:B------:R-:W-:Y:S02]  /*6840*/  HFMA2 R12, -RZ, RZ, 0, 5.9604644775390625e-08 ;  /* 0x00000001ff0c7431 */ /* 0x000fe400000001ff */
[----:B-1----:R-:W-:Y:S02]  /*6850*/  IMAD.MOV.U32 R8, RZ, RZ, 0x192 ;  /* 0x00000192ff087424 */ /* 0x002fe400078e00ff */
[----:B------:R-:W-:Y:S01]  /*6860*/  IMAD.MOV.U32 R13, RZ, RZ, RZ ;  /* 0x000000ffff0d7224 */ /* 0x000fe200078e00ff */
[----:B------:R-:W1:Y:S01]  /*6870*/  LDCU.64 UR6, c[0x4][0x78] ;  /* 0x01000f00ff0677ac */ /* 0x000e620008000a00 */
[----:B------:R-:W4:Y:S01]  /*6880*/  LDC.64 R2, c[0x4][R3] ;  /* 0x0100000003027b82 */ /* 0x000f220000000a00 */
[----:B------:R-:W2:Y:S01]  /*6890*/  LDCU.64 UR4, c[0x4][0x10] ;  /* 0x01000200ff0477ac */ /* 0x000ea20008000a00 */
[----:B-----5:R-:W-:Y:S01]  /*68a0*/  MOV R5, UR9 ;  /* 0x0000000900057c02 */ /* 0x020fe20008000f00 */
[----:B------:R-:W-:Y:S01]  /*68b0*/  IMAD.U32 R4, RZ, RZ, UR8 ;  /* 0x00000008ff047e24 */ /* 0x000fe2000f8e00ff */
[----:B-1----:R-:W-:Y:S01]  /*68c0*/  MOV R7, UR7 ;  /* 0x0000000700077c02 */ /* 0x002fe20008000f00 */
[----:B------:R-:W-:Y:S01]  /*68d0*/  IMAD.U32 R6, RZ, RZ, UR6 ;  /* 0x00000006ff067e24 */ /* 0x000fe2000f8e00ff */
[----:B--2---:R-:W-:Y:S01]  /*68e0*/  MOV R11, UR5 ;  /* 0x00000005000b7c02 */ /* 0x004fe20008000f00 */
[----:B------:R-:W-:Y:S02]  /*68f0*/  IMAD.U32 R10, RZ, RZ, UR4 ;  /* 0x00000004ff0a7e24 */ /* 0x000fe4000f8e00ff */
[----:B------:R-:W-:Y:S07]  /*6900*/  LEPC R20, `(.L_x_107) ;  /* 0x000000001014794e */ /* 0x000fee0000000000 */
[----:B---34-:R-:W-:Y:S05]  /*6910*/  CALL.ABS.NOINC R2 ;  /* 0x0000000002007343 */ /* 0x018fea0003c00000 */
.L_x_107:
[----:B------:R-:W-:Y:S05]  /*6920*/  BSYNC.RECONVERGENT B6 ;  /* 0x0000000000067941 */ /* 0x000fea0003800200 */
.L_x_106:
[-C--:B---3--:R-:W-:Y:S01]  /*6930*/  F2FP.F16.E4M3.UNPACK_B R83, R148.reuse ;  /* 0x00000094ff53723e */ /* 0x088fe200020006ff */
[----:B------:R-:W-:Y:S05]  /*6940*/  WARPSYNC.ALL ;  /* 0x0000000000007948 */ /* 0x000fea0003800000 */
[----:B------:R-:W-:Y:S01]  /*6950*/  R2UR UR4, R80 ;  /* 0x00000000500472ca */ /* 0x000fe200000e0000 */
[--C-:B------:R-:W-:Y:S01]  /*6960*/  HADD2.F32 R82, -RZ, R83.reuse.H0_H0 ;  /* 0x20000053ff527230 */ /* 0x100fe20000004100 */
[----:B------:R-:W-:Y:S01]  /*6970*/  F2FP.F16.E4M3.UNPACK_B R85, R148.H1 ;  /* 0x00000094ff55723e */ /* 0x000fe200030006ff */
[----:B------:R-:W-:Y:S01]  /*6980*/  HADD2.F32 R83, -RZ, R83.H1_H1 ;  /* 0x30000053ff537230 */ /* 0x000fe20000004100 */
[-C--:B------:R-:W-:Y:S01]  /*6990*/  F2FP.F16.E4M3.UNPACK_B R87, R149.reuse ;  /* 0x00000095ff57723e */ /* 0x080fe200020006ff */
[----:B------:R-:W-:Y:S01]  /*69a0*/  BSSY.RECONVERGENT B0, `(.L_x_108) ;  /* 0x000011f000007945 */ /* 0x000fe20003800200 */
[----:B------:R-:W-:Y:S01]  /*69b0*/  F2FP.F16.E4M3.UNPACK_B R89, R149.H1 ;  /* 0x00000095ff59723e */ /* 0x000fe200030006ff */
[--C-:B------:R-:W-:Y:S01]  /*69c0*/  HADD2.F32 R84, -RZ, R85.reuse.H0_H0 ;  /* 0x20000055ff547230 */ /* 0x100fe20000004100 */
[-C--:B------:R-:W-:Y:S01]  /*69d0*/  F2FP.F16.E4M3.UNPACK_B R91, R150.reuse ;  /* 0x00000096ff5b723e */ /* 0x080fe200020006ff */
[----:B------:R-:W-:Y:S01]  /*69e0*/  HADD2.F32 R86, -RZ, R85.H1_H1 ;  /* 0x30000055ff567230 */ /* 0x000fe20000004100 */
[----:B------:R-:W-:Y:S01]  /*69f0*/  F2FP.F16.E4M3.UNPACK_B R93, R150.H1 ;  /* 0x00000096ff5d723e */ /* 0x000fe200030006ff */
[--C-:B------:R-:W-:Y:S01]  /*6a00*/  HADD2.F32 R85, -RZ, R87.reuse.H0_H0 ;  /* 0x20000057ff557230 */ /* 0x100fe20000004100 */
[-C--:B------:R-:W-:Y:S01]  /*6a10*/  F2FP.F16.E4M3.UNPACK_B R95, R151.reuse ;  /* 0x00000097ff5f723e */ /* 0x080fe200020006ff */
[----:B-1----:R-:W2:Y:S01]  /*6a20*/  LDTM.x64 R4, tmem[UR4] ;  /* 0x00000004000479ee */ /* 0x002ea20008340000 */
[----:B------:R-:W-:Y:S01]  /*6a30*/  F2FP.F16.E4M3.UNPACK_B R97, R151.H1 ;  /* 0x00000097ff61723e */ /* 0x000fe200030006ff */
[----:B------:R-:W-:Y:S01]  /*6a40*/  HADD2.F32 R88, -RZ, R87.H1_H1 ;  /* 0x30000057ff587230 */ /* 0x000fe20000004100 */
[-C--:B------:R-:W-:Y:S01]  /*6a50*/  F2FP.F16.E4M3.UNPACK_B R99, R152.reuse ;  /* 0x00000098ff63723e */ /* 0x080fe200020006ff */
[----:B------:R-:W-:Y:S01]  /*6a60*/  HADD2.F32 R87, -RZ, R89.H0_H0 ;  /* 0x20000059ff577230 */ /* 0x000fe20000004100 */
[----:B------:R-:W-:Y:S01]  /*6a70*/  F2FP.F16.E4M3.UNPACK_B R101, R152.H1 ;  /* 0x00000098ff65723e */ /* 0x000fe200030006ff */
[----:B------:R-:W-:Y:S01]  /*6a80*/  HADD2.F32 R92, -RZ, R91.H1_H1 ;  /* 0x3000005bff5c7230 */ /* 0x000fe20000004100 */
[----:B------:R-:W-:Y:S01]  /*6a90*/  ISETP.NE.AND P6, PT, R172, RZ, PT ;  /* 0x000000ffac00720c */ /* 0x000fe20003fc5270 */
[----:B------:R-:W-:Y:S01]  /*6aa0*/  HADD2.F32 R96, -RZ, R95.H1_H1 ;  /* 0x3000005fff607230 */ /* 0x000fe20000004100 */
[----:B------:R-:W-:Y:S01]  /*6ab0*/  SHF.L.U32 R210, R191, 0x4, RZ ;  /* 0x00000004bfd27819 */ /* 0x000fe200000006ff */
[----:B------:R-:W-:Y:S01]  /*6ac0*/  HADD2.F32 R100, -RZ, R99.H1_H1 ;  /* 0x30000063ff647230 */ /* 0x000fe20000004100 */
[----:B------:R-:W-:Y:S01]  /*6ad0*/  SHF.L.U32 R218, R190, 0x4, RZ ;  /* 0x00000004beda7819 */ /* 0x000fe200000006ff */
[----:B------:R-:W-:Y:S01]  /*6ae0*/  HADD2.F32 R90, -RZ, R89.H1_H1 ;  /* 0x30000059ff5a7230 */ /* 0x000fe20000004100 */
[----:B------:R-:W-:Y:S01]  /*6af0*/  SHF.L.U32 R216, R192, 0x4, RZ ;  /* 0x00000004c0d87819 */ /* 0x000fe200000006ff */
[----:B------:R-:W-:Y:S01]  /*6b00*/  HADD2.F32 R89, -RZ, R91.H0_H0 ;  /* 0x2000005bff597230 */ /* 0x000fe20000004100 */
[----:B------:R-:W-:Y:S01]  /*6b10*/  IADD3 R204, PT, PT, R193, R218, RZ ;  /* 0x000000dac1cc7210 */ /* 0x000fe20007ffe0ff */
[--C-:B------:R-:W-:Y:S01]  /*6b20*/  HADD2.F32 R91, -RZ, R93.reuse.H0_H0 ;  /* 0x2000005dff5b7230 */ /* 0x100fe20000004100 */
[-C--:B------:R-:W-:Y:S01]  /*6b30*/  F2FP.F16.E4M3.UNPACK_B R103, R153.reuse ;  /* 0x00000099ff67723e */ /* 0x080fe200020006ff */
[----:B------:R-:W-:Y:S01]  /*6b40*/  HADD2.F32 R94, -RZ, R93.H1_H1 ;  /* 0x3000005dff5e7230 */ /* 0x000fe20000004100 */
[----:B------:R-:W-:Y:S01]  /*6b50*/  F2FP.F16.E4M3.UNPACK_B R105, R153.H1 ;  /* 0x00000099ff69723e */ /* 0x000fe200030006ff */
[----:B------:R-:W-:Y:S01]  /*6b60*/  HADD2.F32 R93, -RZ, R95.H0_H0 ;  /* 0x2000005fff5d7230 */ /* 0x000fe20000004100 */
[-C--:B------:R-:W-:Y:S01]  /*6b70*/  F2FP.F16.E4M3.UNPACK_B R107, R154.reuse ;  /* 0x0000009aff6b723e */ /* 0x080fe200020006ff */
[----:B------:R-:W-:Y:S01]  /*6b80*/  HADD2.F32 R104, -RZ, R103.H1_H1 ;  /* 0x30000067ff687230 */ /* 0x000fe20000004100 */
[----:B------:R-:W-:Y:S01]  /*6b90*/  F2FP.F16.E4M3.UNPACK_B R109, R154.H1 ;  /* 0x0000009aff6d723e */ /* 0x000fe200030006ff */
[C---:B--2---:R-:W-:Y:S01]  /*6ba0*/  FMUL R0, R79.reuse, R4 ;  /* 0x000000044f007220 */ /* 0x044fe20000400000 */
[C---:B------:R-:W-:Y:S01]  /*6bb0*/  FMUL R2, R79.reuse, R5 ;  /* 0x000000054f027220 */ /* 0x040fe20000400000 */
[C---:B------:R-:W-:Y:S01]  /*6bc0*/  FMUL R4, R79.reuse, R8 ;  /* 0x000000084f047220 */ /* 0x040fe20000400000 */
[----:B------:R-:W-:Y:S01]  /*6bd0*/  FMUL R5, R79, R9 ;  /* 0x000000094f057220 */ /* 0x000fe20000400000 */
[C---:B------:R-:W-:Y:S01]  /*6be0*/  FFMA R0, R81.reuse, R82, R0 ;  /* 0x0000005251007223 */ /* 0x040fe20000000000 */
[----:B------:R-:W-:Y:S01]  /*6bf0*/  FFMA R2, R81, R83, R2 ;  /* 0x0000005351027223 */ /* 0x000fe20000000002 */
[C---:B------:R-:W-:Y:S01]  /*6c00*/  FMUL R8, R79.reuse, R12 ;  /* 0x0000000c4f087220 */ /* 0x040fe20000400000 */
[C---:B------:R-:W-:Y:S01]  /*6c10*/  FMUL R9, R79.reuse, R13 ;  /* 0x0000000d4f097220 */ /* 0x040fe20000400000 */
[C---:B------:R-:W-:Y:S01]  /*6c20*/  FMUL R12, R79.reuse, R16 ;  /* 0x000000104f0c7220 */ /* 0x040fe20000400000 */
[C---:B------:R-:W-:Y:S01]  /*6c30*/  FMUL R13, R79.reuse, R17 ;  /* 0x000000114f0d7220 */ /* 0x040fe20000400000 */
[C---:B------:R-:W-:Y:S01]  /*6c40*/  FMUL R16, R79.reuse, R20 ;  /* 0x000000144f107220 */ /* 0x040fe20000400000 */
[C---:B------:R-:W-:Y:S01]  /*6c50*/  FMUL R17, R79.reuse, R21 ;  /* 0x000000154f117220 */ /* 0x040fe20000400000 */
[C---:B------:R-:W-:Y:S01]  /*6c60*/  FMUL R20, R79.reuse, R24 ;  /* 0x000000184f147220 */ /* 0x040fe20000400000 */
[C---:B------:R-:W-:Y:S01]  /*6c70*/  FMUL R21, R79.reuse, R25 ;  /* 0x000000194f157220 */ /* 0x040fe20000400000 */
[----:B------:R-:W-:Y:S02]  /*6c80*/  HADD2.F32 R108, -RZ, R107.H1_H1 ;  /* 0x3000006bff6c7230 */ /* 0x000fe40000004100 */
[C---:B------:R-:W-:Y:S01]  /*6c90*/  FMUL R24, R79.reuse, R28 ;  /* 0x0000001c4f187220 */ /* 0x040fe20000400000 */
[C---:B------:R-:W-:Y:S01]  /*6ca0*/  FMUL R25, R79.reuse, R29 ;  /* 0x0000001d4f197220 */ /* 0x040fe20000400000 */
[C---:B------:R-:W-:Y:S01]  /*6cb0*/  FMUL R28, R79.reuse, R32 ;  /* 0x000000204f1c7220 */ /* 0x040fe20000400000 */
[C---:B------:R-:W-:Y:S01]  /*6cc0*/  FMUL R29, R79.reuse, R33 ;  /* 0x000000214f1d7220 */ /* 0x040fe20000400000 */
[C---:B------:R-:W-:Y:S01]  /*6cd0*/  FMUL R32, R79.reuse, R36 ;  /* 0x000000244f207220 */ /* 0x040fe20000400000 */
[----:B------:R-:W-:Y:S01]  /*6ce0*/  F2FP.F16.E4M3.UNPACK_B R111, R155 ;  /* 0x0000009bff6f723e */ /* 0x000fe200020006ff */
[C---:B------:R-:W-:Y:S01]  /*6cf0*/  FMUL R33, R79.reuse, R37 ;  /* 0x000000254f217220 */ /* 0x040fe20000400000 */
[C---:B------:R-:W-:Y:S01]  /*6d00*/  FMUL R36, R79.reuse, R40 ;  /* 0x000000284f247220 */ /* 0x040fe20000400000 */
[----:B------:R-:W-:Y:S01]  /*6d10*/  F2FP.F16.E4M3.UNPACK_B R113, R155.H1 ;  /* 0x0000009bff71723e */ /* 0x000fe200030006ff */
[C---:B------:R-:W-:Y:S01]  /*6d20*/  FMUL R37, R79.reuse, R41 ;  /* 0x000000294f257220 */ /* 0x040fe20000400000 */
[----:B------:R-:W-:Y:S02]  /*6d30*/  HADD2.F32 R112, -RZ, R111.H1_H1 ;  /* 0x3000006fff707230 */ /* 0x000fe40000004100 */
        /* <DEDUP_REMOVED lines=21> */
[C---:B----4-:R-:W-:Y:S01]  /*6e90*/  FMUL R3, R79.reuse, R6 ;  /* 0x000000064f037220 */ /* 0x050fe20000400000 */
[----:B------:R-:W-:Y:S01]  /*6ea0*/  F2FP.F16.E4M3.UNPACK_B R127, R159 ;  /* 0x0000009fff7f723e */ /* 0x000fe200020006ff */
[C---:B------:R-:W-:Y:S01]  /*6eb0*/  FMUL R7, R79.reuse, R7 ;  /* 0x000000074f077220 */ /* 0x040fe20000400000 */
[----:B------:R-:W-:Y:S01]  /*6ec0*/  FMUL R6, R79, R10 ;  /* 0x0000000a4f067220 */ /* 0x000fe20000400000 */
[----:B------:R-:W-:Y:S01]  /*6ed0*/  F2FP.F16.E4M3.UNPACK_B R129, R159.H1 ;  /* 0x0000009fff81723e */ /* 0x000fe200030006ff */
[C---:B------:R-:W-:Y:S01]  /*6ee0*/  FFMA R3, R81.reuse, R84, R3 ;  /* 0x0000005451037223 */ /* 0x040fe20000000003 */
[C---:B------:R-:W-:Y:S01]  /*6ef0*/  FFMA R7, R81.reuse, R86, R7 ;  /* 0x0000005651077223 */ /* 0x040fe20000000007 */
[----:B------:R-:W-:Y:S01]  /*6f00*/  F2FP.F16.E4M3.UNPACK_B R131, R160 ;  /* 0x000000a0ff83723e */ /* 0x000fe200020006ff */
[C---:B------:R-:W-:Y:S01]  /*6f10*/  FFMA R4, R81.reuse, R85, R4 ;  /* 0x0000005551047223 */ /* 0x040fe20000000004 */
[C---:B------:R-:W-:Y:S01]  /*6f20*/  FFMA R5, R81.reuse, R88, R5 ;  /* 0x0000005851057223 */ /* 0x040fe20000000005 */
[----:B------:R-:W-:Y:S01]  /*6f30*/  F2FP.F16.E4M3.UNPACK_B R133, R160.H1 ;  /* 0x000000a0ff85723e */ /* 0x000fe200030006ff */
[----:B------:R-:W-:Y:S01]  /*6f40*/  FFMA R6, R81, R87, R6 ;  /* 0x0000005751067223 */ /* 0x000fe20000000006 */
[----:B------:R-:W-:Y:S01]  /*6f50*/  F2FP.SATFINITE.E4M3.F32.PACK_AB_MERGE_C R175, R7, R3, RZ ;  /* 0x0000000307af723e */ /* 0x000fe200048070ff */
[----:B------:R-:W-:Y:S02]  /*6f60*/  HADD2.F32 R128, -RZ, R127.H1_H1 ;  /* 0x3000007fff807230 */ /* 0x000fe40000004100 */
[C---:B------:R-:W-:Y:S01]  /*6f70*/  FMUL R11, R79.reuse, R11 ;  /* 0x0000000b4f0b7220 */ /* 0x040fe20000400000 */
[----:B------:R-:W-:Y:S01]  /*6f80*/  HADD2.F32 R132, -RZ, R131.H1_H1 ;  /* 0x30000083ff847230 */ /* 0x000fe20000004100 */
[----:B------:R-:W-:Y:S01]  /*6f90*/  F2FP.SATFINITE.E4M3.F32.PACK_AB_MERGE_C R172, R2, R0, R175 ;  /* 0x0000000002ac723e */ /* 0x000fe200048070af */
[----:B------:R-:W-:Y:S01]  /*6fa0*/  FMUL R10, R79, R14 ;  /* 0x0000000e4f0a7220 */ /* 0x000fe20000400000 */
[C---:B------:R-:W-:Y:S01]  /*6fb0*/  FFMA R11, R81.reuse, R90, R11 ;  /* 0x0000005a510b7223 */ /* 0x040fe2000000000b */
[C---:B------:R-:W-:Y:S01]  /*6fc0*/  FFMA R8, R81.reuse, R89, R8 ;  /* 0x0000005951087223 */ /* 0x040fe20000000008 */
[----:B------:R-:W-:Y:S01]  /*6fd0*/  FFMA R9, R81, R92, R9 ;  /* 0x0000005c51097223 */ /* 0x000fe20000000009 */
[----:B------:R-:W-:Y:S01]  /*6fe0*/  F2FP.F16.E4M3.UNPACK_B R135, R161 ;  /* 0x000000a1ff87723e */ /* 0x000fe200020006ff */
[--C-:B------:R-:W-:Y:S01]  /*6ff0*/  HADD2.F32 R95, -RZ, R97.reuse.H0_H0 ;  /* 0x20000061ff5f7230 */ /* 0x100fe20000004100 */
[----:B------:R-:W-:Y:S01]  /*7000*/  F2FP.SATFINITE.E4M3.F32.PACK_AB_MERGE_C R173, R11, R6, RZ ;  /* 0x000000060bad723e */ /* 0x000fe200048070ff */
[----:B------:R-:W-:Y:S01]  /*7010*/  FFMA R10, R81, R91, R10 ;  /* 0x0000005b510a7223 */ /* 0x000fe2000000000a */
[----:B------:R-:W-:Y:S01]  /*7020*/  FMUL R15, R79, R15 ;  /* 0x0000000f4f0f7220 */ /* 0x000fe20000400000 */
[----:B------:R-:W-:Y:S01]  /*7030*/  HADD2.F32 R98, -RZ, R97.H1_H1 ;  /* 0x30000061ff627230 */ /* 0x000fe20000004100 */
[----:B------:R-:W-:Y:S01]  /*7040*/  F2FP.SATFINITE.E4M3.F32.PACK_AB_MERGE_C R173, R5, R4, R173 ;  /* 0x0000000405ad723e */ /* 0x000fe200048070ad */
[----:B------:R-:W-:Y:S02]  /*7050*/  HADD2.F32 R97, -RZ, R99.H0_H0 ;  /* 0x20000063ff617230 */ /* 0x000fe40000004100 */
[C---:B------:R-:W-:Y:S01]  /*7060*/  FFMA R15, R81.reuse, R94, R15 ;  /* 0x0000005e510f7223 */ /* 0x040fe2000000000f */
[C---:B------:R-:W-:Y:S01]  /*7070*/  FFMA R12, R81.reuse, R93, R12 ;  /* 0x0000005d510c7223 */ /* 0x040fe2000000000c */
[----:B------:R-:W-:Y:S01]  /*7080*/  FFMA R13, R81, R96, R13 ;  /* 0x00000060510d7223 */ /* 0x000fe2000000000d */
[----:B------:R-:W-:Y:S02]  /*7090*/  HADD2.F32 R136, -RZ, R135.H1_H1 ;  /* 0x30000087ff887230 */ /* 0x000fe40000004100 */
[----:B------:R-:W-:Y:S01]  /*70a0*/  FMUL R14, R79, R18 ;  /* 0x000000124f0e7220 */ /* 0x000fe20000400000 */
[----:B------:R-:W-:Y:S01]  /*70b0*/  F2FP.SATFINITE.E4M3.F32.PACK_AB_MERGE_C R174, R15, R10, RZ ;  /* 0x0000000a0fae723e */ /* 0x000fe200048070ff */
[----:B------:R-:W-:Y:S01]  /*70c0*/  FMUL R19, R79, R19 ;  /* 0x000000134f137220 */ /* 0x000fe20000400000 */
[--C-:B------:R-:W-:Y:S02]  /*70d0*/  HADD2.F32 R99, -RZ, R101.reuse.H0_H0 ;  /* 0x20000065ff637230 */ /* 0x100fe40000004100 */
[----:B------:R-:W-:Y:S01]  /*70e0*/  FFMA R14, R81, R95, R14 ;  /* 0x0000005f510e7223 */ /* 0x000fe2000000000e */
[----:B------:R-:W-:Y:S01]  /*70f0*/  F2FP.SATFINITE.E4M3.F32.PACK_AB_MERGE_C R174, R9, R8, R174 ;  /* 0x0000000809ae723e */ /* 0x000fe200048070ae */
[C---:B------:R-:W-:Y:S01]  /*7100*/  FFMA R19, R81.reuse, R98, R19 ;  /* 0x0000006251137223 */ /* 0x040fe20000000013 */
[C---:B------:R-:W-:Y:S01]  /*7110*/  FFMA R16, R81.reuse, R97, R16 ;  /* 0x0000006151107223 */ /* 0x040fe20000000010 */
[----:B------:R-:W-:Y:S01]  /*7120*/  F2FP.F16.E4M3.UNPACK_B R137, R161.H1 ;  /* 0x000000a1ff89723e */ /* 0x000fe200030006ff */
[----:B------:R-:W-:Y:S02]  /*7130*/  HADD2.F32 R102, -RZ, R101.H1_H1 ;  /* 0x30000065ff667230 */ /* 0x000fe40000004100 */
[----:B------:R-:W-:Y:S01]  /*7140*/  FFMA R17, R81, R100, R17 ;  /* 0x0000006451117223 */ /* 0x000fe20000000011 */
[----:B------:R-:W-:Y:S01]  /*7150*/  F2FP.SATFINITE.E4M3.F32.PACK_AB_MERGE_C R175, R19, R14, RZ ;  /* 0x0000000e13af723e */ /* 0x000fe200048070ff */
[----:B------:R-:W-:Y:S02]  /*7160*/  HADD2.F32 R101, -RZ, R103.H0_H0 ;  /* 0x20000067ff657230 */ /* 0x000fe40000004100 */
[C---:B------:R-:W-:Y:S01]  /*7170*/  FMUL R18, R79.reuse, R22 ;  /* 0x000000164f127220 */ /* 0x040fe20000400000 */
[----:B------:R-:W-:Y:S01]  /*7180*/  FMUL R23, R79, R23 ;  /* 0x000000174f177220 */ /* 0x000fe20000400000 */
[----:B------:R-:W-:Y:S01]  /*7190*/  F2FP.SATFINITE.E4M3.F32.PACK_AB_MERGE_C R175, R13, R12, R175 ;  /* 0x0000000c0daf723e */ /* 0x000fe200048070af */
[--C-:B------:R-:W-:Y:S02]  /*71a0*/  HADD2.F32 R103, -RZ, R105.reuse.H0_H0 ;  /* 0x20000069ff677230 */ /* 0x100fe40000004100 */
[C---:B------:R-:W-:Y:S01]  /*71b0*/  FFMA R18, R81.reuse, R99, R18 ;  /* 0x0000006351127223 */ /* 0x040fe20000000012 */
[C---:B------:R-:W-:Y:S01]  /*71c0*/  FFMA R23, R81.reuse, R102, R23 ;  /* 0x0000006651177223 */ /* 0x040fe20000000017 */
[C---:B------:R-:W-:Y:S01]  /*71d0*/  FFMA R20, R81.reuse, R101, R20 ;  /* 0x0000006551147223 */ /* 0x040fe20000000014 */
[----:B------:R-:W-:Y:S01]  /*71e0*/  F2FP.F16.E4M3.UNPACK_B R139, R162 ;  /* 0x000000a2ff8b723e */ /* 0x000fe200020006ff */
[----:B------:R-:W-:Y:S01]  /*71f0*/  HADD2.F32 R106, -RZ, R105.H1_H1 ;  /* 0x30000069ff6a7230 */ /* 0x000fe20000004100 */
[----:B------:R1:W-:Y:S01]  /*7200*/  STS.128 [R185+UR51+0x4400], R172 ;  /* 0x004400acb9007988 */ /* 0x0003e20008000c33 */
[----:B------:R-:W-:Y:S01]  /*7210*/  FFMA R21, R81, R104, R21 ;  /* 0x0000006851157223 */ /* 0x000fe20000000015 */
[----:B------:R-:W-:Y:S01]  /*7220*/  F2FP.SATFINITE.E4M3.F32.PACK_AB_MERGE_C R199, R23, R18, RZ ;  /* 0x0000001217c7723e */ /* 0x000fe200048070ff */
[----:B------:R-:W-:Y:S02]  /*7230*/  HADD2.F32 R105, -RZ, R107.H0_H0 ;  /* 0x2000006bff697230 */ /* 0x000fe40000004100 */
[C---:B------:R-:W-:Y:S01]  /*7240*/  FMUL R22, R79.reuse, R26 ;  /* 0x0000001a4f167220 */ /* 0x040fe20000400000 */
[----:B------:R-:W-:Y:S02]  /*7250*/  HADD2.F32 R140, -RZ, R139.H1_H1 ;  /* 0x3000008bff8c7230 */ /* 0x000fe40000004100 */
[----:B------:R-:W-:Y:S01]  /*7260*/  FMUL R27, R79, R27 ;  /* 0x0000001b4f1b7220 */ /* 0x000fe20000400000 */
[--C-:B------:R-:W-:Y:S02]  /*7270*/  HADD2.F32 R107, -RZ, R109.reuse.H0_H0 ;  /* 0x2000006dff6b7230 */ /* 0x100fe40000004100 */
[C---:B------:R-:W-:Y:S01]  /*7280*/  FFMA R22, R81.reuse, R103, R22 ;  /* 0x0000006751167223 */ /* 0x040fe20000000016 */
[----:B------:R-:W-:Y:S01]  /*7290*/  F2FP.F16.E4M3.UNPACK_B R141, R162.H1 ;  /* 0x000000a2ff8d723e */ /* 0x000fe200030006ff */
[C---:B------:R-:W-:Y:S01]  /*72a0*/  FFMA R27, R81.reuse, R106, R27 ;  /* 0x0000006a511b7223 */ /* 0x040fe2000000001b */
[C---:B------:R-:W-:Y:S01]  /*72b0*/  FFMA R24, R81.reuse, R105, R24 ;  /* 0x0000006951187223 */ /* 0x040fe20000000018 */
[----:B------:R-:W-:Y:S01]  /*72c0*/  F2FP.F16.E4M3.UNPACK_B R143, R163 ;  /* 0x000000a3ff8f723e */ /* 0x000fe200020006ff */
[----:B------:R-:W-:Y:S01]  /*72d0*/  FFMA R25, R81, R108, R25 ;  /* 0x0000006c51197223 */ /* 0x000fe20000000019 */
[----:B------:R-:W-:Y:S01]  /*72e0*/  HADD2.F32 R110, -RZ, R109.H1_H1 ;  /* 0x3000006dff6e7230 */ /* 0x000fe20000004100 */
        /* <DEDUP_REMOVED lines=10> */
[----:B------:R-:W-:Y:S01]  /*7390*/  ISETP.NE.AND P0, PT, R188, RZ, PT ;  /* 0x000000ffbc00720c */ /* 0x000fe20003f05270 */
[----:B------:R-:W-:Y:S01]  /*73a0*/  FFMA R29, R81, R112, R29 ;  /* 0x00000070511d7223 */ /* 0x000fe2000000001d */
[----:B------:R-:W-:Y:S01]  /*73b0*/  HADD2.F32 R114, -RZ, R113.H1_H1 ;  /* 0x30000071ff727230 */ /* 0x000fe20000004100 */
[----:B------:R-:W-:Y:S01]  /*73c0*/  F2FP.SATFINITE.E4M3.F32.PACK_AB_MERGE_C R201, R31, R26, RZ ;  /* 0x0000001a1fc9723e */ /* 0x000fe200048070ff */
[----:B------:R-:W-:Y:S02]  /*73d0*/  HADD2.F32 R113, -RZ, R115.H0_H0 ;  /* 0x20000073ff717230 */ /* 0x000fe40000004100 */
[----:B------:R-:W-:Y:S01]  /*73e0*/  FMUL R30, R79, R34 ;  /* 0x000000224f1e7220 */ /* 0x000fe20000400000 */
[----:B-1----:R-:W-:Y:S01]  /*73f0*/  F2FP.SATFINITE.E4M3.F32.PACK_AB_MERGE_C R172, R17, R16, R199 ;  /* 0x0000001011ac723e */ /* 0x002fe200048070c7 */
[----:B------:R-:W-:Y:S01]  /*7400*/  FMUL R35, R79, R35 ;  /* 0x000000234f237220 */ /* 0x000fe20000400000 */
[--C-:B------:R-:W-:Y:S01]  /*7410*/  HADD2.F32 R115, -RZ, R117.reuse.H0_H0 ;  /* 0x20000075ff737230 */ /* 0x100fe20000004100 */
[----:B------:R-:W-:Y:S01]  /*7420*/  F2FP.SATFINITE.E4M3.F32.PACK_AB_MERGE_C R173, R21, R20, R200 ;  /* 0x0000001415ad723e */ /* 0x000fe200048070c8 */
[----:B------:R-:W-:Y:S01]  /*7430*/  FFMA R30, R81, R111, R30 ;  /* 0x0000006f511e7223 */ /* 0x000fe2000000001e */
[----:B------:R-:W-:Y:S01]  /*7440*/  F2FP.SATFINITE.E4M3.F32.PACK_AB_MERGE_C R174, R25, R24, R201 ;  /* 0x0000001819ae723e */ /* 0x000fe200048070c9 */
[----:B------:R-:W-:Y:S01]  /*7450*/  FFMA R35, R81, R114, R35 ;  /* 0x0000007251237223 */ /* 0x000fe20000000023 */
[----:B------:R-:W-:Y:S01]  /*7460*/  IADD3 R199, PT, PT, R193, R210, RZ ;  /* 0x000000d2c1c77210 */ /* 0x000fe20007ffe0ff */
[C---:B------:R-:W-:Y:S01]  /*7470*/  FFMA R32, R81.reuse, R113, R32 ;  /* 0x0000007151207223 */ /* 0x040fe20000000020 */
[----:B------:R-:W-:Y:S01]  /*7480*/  FFMA R33, R81, R116, R33 ;  /* 0x0000007451217223 */ /* 0x000fe20000000021 */
[----:B------:R-:W-:Y:S01]  /*7490*/  HADD2.F32 R118, -RZ, R117.H1_H1 ;  /* 0x30000075ff767230 */ /* 0x000fe20000004100 */
[----:B------:R-:W-:Y:S01]  /*74a0*/  IADD3 R205, PT, PT, R216, R199, RZ ;  /* 0x000000c7d8cd7210 */ /* 0x000fe20007ffe0ff */
[----:B------:R-:W-:Y:S01]  /*74b0*/  HADD2.F32 R117, -RZ, R119.H0_H0 ;  /* 0x20000077ff757230 */ /* 0x000fe20000004100 */
[----:B------:R-:W-:Y:S01]  /*74c0*/  F2FP.SATFINITE.E4M3.F32.PACK_AB_MERGE_C R175, R35, R30, RZ ;  /* 0x0000001e23af723e */ /* 0x000fe200048070ff */
[C---:B------:R-:W-:Y:S01]  /*74d0*/  FMUL R34, R79.reuse, R38 ;  /* 0x000000264f227220 */ /* 0x040fe20000400000 */
[----:B------:R-:W-:Y:S01]  /*74e0*/  FMUL R39, R79, R39 ;  /* 0x000000274f277220 */ /* 0x000fe20000400000 */
[--C-:B------:R-:W-:Y:S01]  /*74f0*/  HADD2.F32 R119, -RZ, R121.reuse.H0_H0 ;  /* 0x20000079ff777230 */ /* 0x100fe20000004100 */
[----:B------:R-:W-:Y:S01]  /*7500*/  F2FP.SATFINITE.E4M3.F32.PACK_AB_MERGE_C R175, R29, R28, R175 ;  /* 0x0000001c1daf723e */ /* 0x000fe200048070af */
[C---:B------:R-:W-:Y:S01]  /*7510*/  FFMA R34, R81.reuse, R115, R34 ;  /* 0x0000007351227223 */ /* 0x040fe20000000022 */
[C---:B------:R-:W-:Y:S01]  /*7520*/  FFMA R39, R81.reuse, R118, R39 ;  /* 0x0000007651277223 */ /* 0x040fe20000000027 */
[C---:B------:R-:W-:Y:S01]  /*7530*/  FFMA R36, R81.reuse, R117, R36 ;  /* 0x0000007551247223 */ /* 0x040fe20000000024 */
[----:B------:R-:W-:Y:S01]  /*7540*/  FFMA R37, R81, R120, R37 ;  /* 0x0000007851257223 */ /* 0x000fe20000000025 */
[----:B------:R1:W-:Y:S01]  /*7550*/  STS.128 [R199+0x4010], R172 ;  /* 0x004010acc7007388 */ /* 0x0003e20000000c00 */
[----:B------:R-:W-:Y:S01]  /*7560*/  HADD2.F32 R122, -RZ, R121.H1_H1 ;  /* 0x30000079ff7a7230 */ /* 0x000fe20000004100 */
[----:B------:R-:W-:Y:S01]  /*7570*/  F2FP.SATFINITE.E4M3.F32.PACK_AB_MERGE_C R200, R39, R34, RZ ;  /* 0x0000002227c8723e */ /* 0x000fe200048070ff */
[----:B------:R-:W-:Y:S02]  /*7580*/  HADD2.F32 R121, -RZ, R123.H0_H0 ;  /* 0x2000007bff797230 */ /* 0x000fe40000004100 */
        /* <DEDUP_REMOVED lines=8> */
[----:B------:R-:W-:Y:S02]  /*7610*/  HADD2.F32 R126, -RZ, R125.H1_H1 ;  /* 0x3000007dff7e7230 */ /* 0x000fe40000004100 */
[----:B------:R-:W-:Y:S01]  /*7620*/  FMUL R42, R79, R46 ;  /* 0x0000002e4f2a7220 */ /* 0x000fe20000400000 */
[----:B------:R-:W-:Y:S01]  /*7630*/  F2FP.SATFINITE.E4M3.F32.PACK_AB_MERGE_C R201, R43, R38, RZ ;  /* 0x000000262bc9723e */ /* 0x000fe200048070ff */
[----:B------:R-:W-:Y:S02]  /*7640*/  HADD2.F32 R125, -RZ, R127.H0_H0 ;  /* 0x2000007fff7d7230 */ /* 0x000fe40000004100 */
        /* <DEDUP_REMOVED lines=8> */
[C---:B------:R-:W-:Y:S01]  /*76d0*/  FMUL R46, R79.reuse, R50 ;  /* 0x000000324f2e7220 */ /* 0x040fe20000400000 */
[----:B------:R-:W-:Y:S02]  /*76e0*/  HADD2.F32 R129, -RZ, R131.H0_H0 ;  /* 0x20000083ff817230 */ /* 0x000fe40000004100 */
[----:B------:R-:W-:Y:S01]  /*76f0*/  FMUL R51, R79, R51 ;  /* 0x000000334f337220 */ /* 0x000fe20000400000 */
[--C-:B------:R-:W-:Y:S02]  /*7700*/  HADD2.F32 R131, -RZ, R133.reuse.H0_H0 ;  /* 0x20000085ff837230 */ /* 0x100fe40000004100 */
[----:B------:R-:W-:Y:S01]  /*7710*/  FFMA R46, R81, R127, R46 ;  /* 0x0000007f512e7223 */ /* 0x000fe2000000002e */
[----:B------:R-:W-:Y:S02]  /*7720*/  HADD2.F32 R134, -RZ, R133.H1_H1 ;  /* 0x30000085ff867230 */ /* 0x000fe40000004100 */
[----:B------:R-:W-:Y:S01]  /*7730*/  FMUL R50, R79, R54 ;  /* 0x000000364f327220 */ /* 0x000fe20000400000 */
[----:B------:R-:W-:Y:S02]  /*7740*/  HADD2.F32 R133, -RZ, R135.H0_H0 ;  /* 0x20000087ff857230 */ /* 0x000fe40000004100 */
[----:B------:R-:W-:Y:S01]  /*7750*/  FFMA R51, R81, R130, R51 ;  /* 0x0000008251337223 */ /* 0x000fe20000000033 */
[----:B------:R-:W-:Y:S01]  /*7760*/  FMUL R55, R79, R55 ;  /* 0x000000374f377220 */ /* 0x000fe20000400000 */
[C---:B------:R-:W-:Y:S01]  /*7770*/  FFMA R48, R81.reuse, R129, R48 ;  /* 0x0000008151307223 */ /* 0x040fe20000000030 */
[C---:B------:R-:W-:Y:S01]  /*7780*/  FFMA R49, R81.reuse, R132, R49 ;  /* 0x0000008451317223 */ /* 0x040fe20000000031 */
        /* <DEDUP_REMOVED lines=22> */
[----:B------:R-:W-:Y:S01]  /*78f0*/  FFMA R63, R81, R142, R63 ;  /* 0x0000008e513f7223 */ /* 0x000fe2000000003f */
[----:B------:R-:W-:Y:S01]  /*7900*/  FMUL R67, R79, R67 ;  /* 0x000000434f437220 */ /* 0x000fe20000400000 */
[----:B------:R-:W-:Y:S01]  /*7910*/  F2FP.SATFINITE.E4M3.F32.PACK_AB_MERGE_C R202, R47, R42, RZ ;  /* 0x0000002a2fca723e */ /* 0x000fe200048070ff */
[----:B------:R-:W-:Y:S01]  /*7920*/  FFMA R60, R81, R141, R60 ;  /* 0x0000008d513c7223 */ /* 0x000fe2000000003c */
[----:B------:R-:W-:Y:S01]  /*7930*/  F2FP.SATFINITE.E4M3.F32.PACK_AB_MERGE_C R203, R51, R46, RZ ;  /* 0x0000002e33cb723e */ /* 0x000fe200048070ff */
[C---:B------:R-:W-:Y:S01]  /*7940*/  FFMA R61, R81.reuse, R144, R61 ;  /* 0x00000090513d7223 */ /* 0x040fe2000000003d */
[C---:B------:R-:W-:Y:S01]  /*7950*/  FFMA R62, R81.reuse, R83, R62 ;  /* 0x00000053513e7223 */ /* 0x040fe2000000003e */
[----:B------:R-:W-:Y:S01]  /*7960*/  FFMA R67, R81, R82, R67 ;  /* 0x0000005251437223 */ /* 0x000fe20000000043 */
[----:B------:R-:W-:Y:S02]  /*7970*/  F2FP.SATFINITE.E4M3.F32.PACK_AB_MERGE_C R202, R41, R40, R202 ;  /* 0x0000002829ca723e */ /* 0x000fe400048070ca */
[----:B------:R-:W-:Y:S02]  /*7980*/  F2FP.SATFINITE.E4M3.F32.PACK_AB_MERGE_C R203, R45, R44, R203 ;  /* 0x0000002c2dcb723e */ /* 0x000fe400048070cb */
[----:B------:R-:W-:Y:S02]  /*7990*/  F2FP.SATFINITE.E4M3.F32.PACK_AB_MERGE_C R212, R55, R50, RZ ;  /* 0x0000003237d4723e */ /* 0x000fe400048070ff */
[----:B------:R-:W-:Y:S01]  /*79a0*/  F2FP.SATFINITE.E4M3.F32.PACK_AB_MERGE_C R213, R59, R54, RZ ;  /* 0x000000363bd5723e */ /* 0x000fe200048070ff */
[----:B------:R1:W-:Y:S01]  /*79b0*/  STS.128 [R204+0x4020], R200 ;  /* 0x004020c8cc007388 */ /* 0x0003e20000000c00 */
[----:B------:R-:W-:Y:S02]  /*79c0*/  F2FP.SATFINITE.E4M3.F32.PACK_AB_MERGE_C R214, R63, R58, RZ ;  /* 0x0000003a3fd6723e */ /* 0x000fe400048070ff */
[----:B------:R-:W-:Y:S02]  /*79d0*/  F2FP.SATFINITE.E4M3.F32.PACK_AB_MERGE_C R215, R67, R62, RZ ;  /* 0x0000003e43d7723e */ /* 0x000fe400048070ff */
[----:B------:R-:W-:Y:S02]  /*79e0*/  F2FP.SATFINITE.E4M3.F32.PACK_AB_MERGE_C R212, R49, R48, R212 ;  /* 0x0000003031d4723e */ /* 0x000fe400048070d4 */
[----:B------:R-:W-:Y:S02]  /*79f0*/  F2FP.SATFINITE.E4M3.F32.PACK_AB_MERGE_C R213, R53, R52, R213 ;  /* 0x0000003435d5723e */ /* 0x000fe400048070d5 */
[----:B------:R-:W-:Y:S02]  /*7a00*/  F2FP.SATFINITE.E4M3.F32.PACK_AB_MERGE_C R214, R57, R56, R214 ;  /* 0x0000003839d6723e */ /* 0x000fe400048070d6 */
[----:B------:R-:W-:Y:S02]  /*7a10*/  F2FP.SATFINITE.E4M3.F32.PACK_AB_MERGE_C R215, R61, R60, R215 ;  /* 0x0000003c3dd7723e */ /* 0x000fe400048070d7 */
[----:B------:R-:W-:Y:S02]  /*7a20*/  LEA R209, R182, UR51, 0x3 ;  /* 0x00000033b6d17c11 */ /* 0x000fe4000f8e18ff */
[----:B------:R-:W-:Y:S01]  /*7a30*/  @P6 SHF.L.U32 R220, R181, 0x1f, RZ ;  /* 0x0000001fb5dc6819 */ /* 0x000fe200000006ff */
[----:B------:R1:W-:Y:S01]  /*7a40*/  STS.128 [R205+0x4010], R212 ;  /* 0x004010d4cd007388 */ /* 0x0003e20000000c00 */
[----:B------:R-:W-:Y:S01]  /*7a50*/  @!PT LDS RZ, [RZ] ;  /* 0x00000000fffff984 */ /* 0x000fe20000000800 */
[----:B------:R-:W-:Y:S01]  /*7a60*/  @!PT LDS RZ, [RZ] ;  /* 0x00000000fffff984 */ /* 0x000fe20000000800 */
[----:B------:R-:W-:Y:S01]  /*7a70*/  @!PT LDS RZ, [RZ] ;  /* 0x00000000fffff984 */ /* 0x000fe20000000800 */
[----:B------:R-:W-:Y:S01]  /*7a80*/  @!PT LDS RZ, [RZ] ;  /* 0x00000000fffff984 */ /* 0x000fe20000000800 */
[----:B------:R2:W-:Y:S07]  /*7a90*/  MEMBAR.ALL.CTA ;  /* 0x0000000000007992 */ /* 0x0005ee0000008000 */
[----:B--2---:R-:W2:Y:S02]  /*7aa0*/  FENCE.VIEW.ASYNC.S ;  /* 0x00000000000073c6 */ /* 0x004ea40000000000 */
[----:B--2---:R-:W-:Y:S06]  /*7ab0*/  BAR.SYNC.DEFER_BLOCKING 0x1, 0x80 ;  /* 0x0042000000007b1d */ /* 0x004fec0000010000 */
[----:B------:R-:W-:Y:S05]  /*7ac0*/  @P0 BRA `(.L_x_109) ;  /* 0x0000000000300947 */ /* 0x000fea0003800000 */
[----:B------:R-:W-:Y:S01]  /*7ad0*/  UIADD3 UR6, UPT, UPT, UR51, 0x4400, URZ ;  /* 0x0000440033067890 */ /* 0x000fe2000fffe0ff */
[----:B------:R-:W-:Y:S01]  /*7ae0*/  R2UR UR42, R198 ;  /* 0x00000000c62a72ca */ /* 0x000fe200000e0000 */
[----:B------:R-:W-:Y:S01]  /*7af0*/  UIADD3 UR4, UP0, UPT, UR54, 0x680, URZ ;  /* 0x0000068036047890 */ /* 0x000fe2000ff1e0ff */
[----:B------:R-:W-:Y:S02]  /*7b00*/  R2UR UR43, R196 ;  /* 0x00000000c42b72ca */ /* 0x000fe400000e0000 */
[----:B------:R-:W-:Y:S01]  /*7b10*/  R2UR UR44, R197 ;  /* 0x00000000c52c72ca */ /* 0x000fe200000e0000 */
[----:B------:R-:W-:Y:S01]  /*7b20*/  IMAD.U32 R194, RZ, RZ, UR6 ;  /* 0x00000006ffc27e24 */ /* 0x000fe2000f8e00ff */
[----:B------:R-:W-:Y:S04]  /*7b30*/  UIADD3.X UR5, UPT, UPT, URZ, UR55, URZ, UP0, !UPT ;  /* 0x00000037ff057290 */ /* 0x000fe800087fe4ff */
[----:B------:R-:W-:Y:S11]  /*7b40*/  R2UR UR40, R194 ;  /* 0x00000000c22872ca */ /* 0x000ff600000e0000 */
[----:B------:R-:W-:Y:S02]  /*7b50*/  @!UPT UIADD3 URZ, UPT, UPT, URZ, URZ, URZ ;  /* 0x000000fffffff290 */ /* 0x000fe4000fffe0ff */
[----:B------:R2:W-:Y:S01]  /*7b60*/  UTMASTG.4D.IM2COL [UR40], [UR4] ;  /* 0x00000028040073b5 */ /* 0x0005e20008058000 */
[----:B------:R0:W-:Y:S01]  /*7b70*/  UTMACMDFLUSH ;  /* 0x00000000000079b7 */ /* 0x0001e20000000000 */
[----:B--2---:R-:W-:Y:S04]  /*7b80*/  DEPBAR.LE SB0, 0x1 ;  /* 0x000080400000791a */ /* 0x004fe80000000000 */
.L_x_109:
[----:B------:R-:W-:Y:S05]  /*7b90*/  BSYNC.RECONVERGENT B0 ;  /* 0x0000000000007941 */ /* 0x000fea0003800200 */
.L_x_108:
[----:B------:R-:W-:Y:S06]  /*7ba0*/  BAR.SYNC.DEFER_BLOCKING 0x1, 0x80 ;  /* 0x0042000000007b1d */ /* 0x000fec0000010000 */
[----:B------:R-:W2:Y:S01]  /*7bb0*/  @P6 SYNCS.PHASECHK.TRANS64.TRYWAIT P0, [R209+URZ+0x180], R220 ;  /* 0x000180dcd10065a7 */ /* 0x000ea200080011ff */
[----:B------:R-:W-:Y:S01]  /*7bc0*/  BSSY B1, `(.L_x_110) ;  /* 0x0000023000017945 */ /* 0x000fe20003800000 */
[----:B--2---:R-:W-:Y:S03]  /*7bd0*/  @P6 SEL R207, RZ, 0x1, !P0 ;  /* 0x00000001ffcf6807 */ /* 0x004fe60004000000 */
[----:B------:R-:W-:Y:S05]  /*7be0*/  @!P6 BRA `(.L_x_111) ;  /* 0x000000000080e947 */ /* 0x000fea0003800000 */
[----:B------:R-:W-:Y:S01]  /*7bf0*/  ISETP.NE.AND P1, PT, R208, RZ, PT ;  /* 0x000000ffd000720c */ /* 0x000fe20003f25270 */
[----:B------:R-:W2:Y:S01]  /*7c00*/  S2R R0, SR_CgaCtaId ;  /* 0x0000000000007919 */ /* 0x000ea20000008800 */
[----:B------:R-:W-:Y:S01]  /*7c10*/  ISETP.NE.AND P0, PT, R207, RZ, PT ;  /* 0x000000ffcf00720c */ /* 0x000fe20003f05270 */
[----:B------:R-:W-:Y:S10]  /*7c20*/  BSSY B0, `(.L_x_112) ;  /* 0x0000009000007945 */ /* 0x000ff40003800000 */
[----:B------:R-:W-:Y:S04]  /*7c30*/  @P1 IMAD R3, R182, 0x2000, R193 ;  /* 0x00002000b6031824 */ /* 0x000fe800078e02c1 */
[C---:B------:R-:W-:Y:S01]  /*7c40*/  @P1 IMAD.IADD R5, R3.reuse, 0x1, R210 ;  /* 0x0000000103051824 */ /* 0x040fe200078e02d2 */
[----:B------:R-:W-:Y:S03]  /*7c50*/  @P1 IADD3 R218, PT, PT, R3, R218, RZ ;  /* 0x000000da03da1210 */ /* 0x000fe60007ffe0ff */
[----:B------:R-:W-:Y:S01]  /*7c60*/  @P1 IMAD.IADD R216, R216, 0x1, R5 ;  /* 0x00000001d8d81824 */ /* 0x000fe200078e0205 */
[----:B------:R-:W-:Y:S06]  /*7c70*/  @P0 BRA `(.L_x_113) ;  /* 0x00000000000c0947 */ /* 0x000fec0003800000 */
[----:B------:R-:W-:Y:S04]  /*7c80*/  SHF.L.U32 R2, R181, 0x1f, RZ ;  /* 0x0000001fb5027819 */ /* 0x000fe800000006ff */
[----:B------:R-:W3:Y:S02]  /*7c90*/  SYNCS.PHASECHK.TRANS64.TRYWAIT P0, [R209+URZ+0x180], R2 ;  /* 0x00018002d10075a7 */ /* 0x000ee400080011ff */
[----:B---3--:R-:W-:Y:S05]  /*7ca0*/  @!P0 BRA `(.L_x_114) ;  /* 0x0000002400308947 */ /* 0x008fea0003800000 */
.L_x_113:
[----:B------:R-:W-:Y:S05]  /*7cb0*/  BSYNC B0 ;  /* 0x0000000000007941 */ /* 0x000fea0003800000 */
.L_x_112:
[----:B------:R-:W-:Y:S01]  /*7cc0*/  ISETP.NE.AND P0, PT, R208, RZ, PT ;  /* 0x000000ffd000720c */ /* 0x000fe20003f05270 */
[----:B---3--:R-:W-:Y:S02]  /*7cd0*/  VIADD R209, R209, 0x190 ;  /* 0x00000190d1d17836 */ /* 0x008fe40000000000 */
[----:B------:R-:W-:Y:S03]  /*7ce0*/  VIADD R182, R182, 0x1 ;  /* 0x00000001b6b67836 */ /* 0x000fe60000000000 */
[----:B--2---:R-:W-:Y:S07]  /*7cf0*/  PRMT R0, R0, 0x654, R209 ;  /* 0x0000065400007816 */ /* 0x004fee00000000d1 */
[----:B------:R2:W3:Y:S04]  /*7d00*/  @P0 LDS.128 R148, [R3] ;  /* 0x0000000003940984 */ /* 0x0004e80000000c00 */
[----:B------:R2:W4:Y:S04]  /*7d10*/  @P0 LDS.128 R152, [R5+0x10] ;  /* 0x0000100005980984 */ /* 0x0005280000000c00 */
        /* <DEDUP_REMOVED lines=9> */
[----:B------:R-:W-:Y:S01]  /*7db0*/  SEL R182, R182, RZ, P0 ;  /* 0x000000ffb6b67207 */ /* 0x000fe20000000000 */
[----:B-----5:R5:W-:Y:S02]  /*7dc0*/  SYNCS.ARRIVE.TRANS64.RED.A1T0 RZ, [R0+URZ], RZ ;  /* 0x000000ff00ff79a7 */ /* 0x020be400081004ff */
[----:B-----5:R-:W-:Y:S04]  /*7dd0*/  SEL R0, RZ, 0x1, P0 ;  /* 0x00000001ff007807 */ /* 0x020fe80000000000 */
[----:B--234-:R-:W-:Y:S02]  /*7de0*/  LOP3.LUT R181, R181, R0, RZ, 0x3c, !PT ;  /* 0x00000000b5b57212 */ /* 0x01cfe400078e3cff */
.L_x_111:
[----:B------:R-:W-:Y:S05]  /*7df0*/  BSYNC B1 ;  /* 0x0000000000017941 */ /* 0x000fea0003800000 */
.L_x_110:
[----:B------:R-:W-:Y:S05]  /*7e00*/  VIADD R0, R80, 0x40 ;  /* 0x0000004050007836 */ /* 0x000fea0000000000 */
[----:B------:R-:W-:Y:S04]  /*7e10*/  SHF.R.U32.HI R0, RZ, 0x15, R0 ;  /* 0x00000015ff007819 */ /* 0x000fe80000011600 */
[----:B------:R-:W-:Y:S11]  /*7e20*/  LOP3.LUT P0, RZ, R0, 0x3, R189, 0x48, !PT ;  /* 0x0000000300ff7812 */ /* 0x000ff600078048bd */
[----:B------:R-:W-:Y:S02]  /*7e30*/  @!UPT UIADD3 URZ, UPT, UPT, URZ, URZ, URZ ;  /* 0x000000fffffff290 */ /* 0x000fe4000fffe0ff */
[----:B------:R-:W-:Y:S05]  /*7e40*/  @!P0 BRA `(.L_x_115) ;  /* 0x0000000000408947 */ /* 0x000fea0003800000 */
[----:B------:R-:W2:Y:S01]  /*7e50*/  LDCU.64 UR8, c[0x4][0x70] ;  /* 0x01000e00ff0877ac */ /* 0x000ea20008000a00 */
[----:B------:R-:W-:Y:S01]  /*7e60*/  MOV R3, 0x0 ;  /* 0x0000000000037802 */ /* 0x000fe20000000f00 */
[----:B------:R-:W-:Y:S02]  /*7e70*/  HFMA2 R12, -RZ, RZ, 0, 5.9604644775390625e-08 ;  /* 0x00000001ff0c7431 */ /* 0x000fe400000001ff */
[----:B------:R-:W-:Y:S02]  /*7e80*/  IMAD.MOV.U32 R8, RZ, RZ, 0x192 ;  /* 0x00000192ff087424 */ /* 0x000fe400078e00ff */
[----:B------:R-:W-:Y:S01]  /*7e90*/  IMAD.MOV.U32 R13, RZ, RZ, RZ ;  /* 0x000000ffff0d7224 */ /* 0x000fe200078e00ff */
[----:B------:R-:W3:Y:S01]  /*7ea0*/  LDCU.64 UR6, c[0x4][0x78] ;  /* 0x01000f00ff0677ac */ /* 0x000ee20008000a00 */
[----:B------:R-:W4:Y:S01]  /*7eb0*/  LDC.64 R2, c[0x4][R3] ;  /* 0x0100000003027b82 */ /* 0x000f220000000a00 */
[----:B------:R-:W5:Y:S01]  /*7ec0*/  LDCU.64 UR4, c[0x4][0x10] ;  /* 0x01000200ff0477ac */ /* 0x000f620008000a00 */
[----:B--2---:R-:W-:Y:S01]  /*7ed0*/  MOV R5, UR9 ;  /* 0x0000000900057c02 */ /* 0x004fe20008000f00 */
[----:B------:R-:W-:Y:S01]  /*7ee0*/  IMAD.U32 R4, RZ, RZ, UR8 ;  /* 0x00000008ff047e24 */ /* 0x000fe2000f8e00ff */
[----:B---3--:R-:W-:Y:S01]  /*7ef0*/  MOV R7, UR7 ;  /* 0x0000000700077c02 */ /* 0x008fe20008000f00 */
[----:B------:R-:W-:Y:S01]  /*7f00*/  IMAD.U32 R6, RZ, RZ, UR6 ;  /* 0x00000006ff067e24 */ /* 0x000fe2000f8e00ff */
[----:B-----5:R-:W-:Y:S01]  /*7f10*/  MOV R11, UR5 ;  /* 0x00000005000b7c02 */ /* 0x020fe20008000f00 */
[----:B------:R-:W-:Y:S02]  /*7f20*/  IMAD.U32 R10, RZ, RZ, UR4 ;  /* 0x00000004ff0a7e24 */ /* 0x000fe4000f8e00ff */
[----:B------:R-:W-:Y:S07]  /*7f30*/  LEPC R20, `(.L_x_115) ;  /* 0x000000001014794e */ /* 0x000fee0000000000 */
[----:B-1--4-:R-:W-:Y:S05]  /*7f40*/  CALL.ABS.NOINC R2 ;  /* 0x0000000002007343 */ /* 0x012fea0003c00000 */
.L_x_115:
[----:B------:R-:W-:Y:S01]  /*7f50*/  ISETP.NE.AND P0, PT, R188, RZ, PT ;  /* 0x000000ffbc00720c */ /* 0x000fe20003f05270 */
[----:B------:R-:W-:Y:S05]  /*7f60*/  WARPSYNC.ALL ;  /* 0x0000000000007948 */ /* 0x000fea0003800000 */
[----:B------:R-:W-:Y:S01]  /*7f70*/  R2UR UR4, R80 ;  /* 0x00000000500472ca */ /* 0x000fe200000e0000 */
[----:B------:R-:W-:Y:S01]  /*7f80*/  BSSY.RECONVERGENT B0, `(.L_x_116) ;  /* 0x000011e000007945 */ /* 0x000fe20003800200 */
[----:B------:R-:W-:Y:S02]  /*7f90*/  F2FP.F16.E4M3.UNPACK_B R11, R149 ;  /* 0x00000095ff0b723e */ /* 0x000fe400020006ff */
[----:B------:R-:W-:Y:S02]  /*7fa0*/  F2FP.F16.E4M3.UNPACK_B R10, R150 ;  /* 0x00000096ff0a723e */ /* 0x000fe400020006ff */
[----:B------:R-:W-:Y:S01]  /*7fb0*/  F2FP.F16.E4M3.UNPACK_B R9, R151 ;  /* 0x00000097ff09723e */ /* 0x000fe200020006ff */
[--C-:B------:R-:W-:Y:S01]  /*7fc0*/  HADD2.F32 R83, -RZ, R11.reuse.H0_H0 ;  /* 0x2000000bff537230 */ /* 0x100fe20000004100 */
[----:B------:R-:W-:Y:S01]  /*7fd0*/  F2FP.F16.E4M3.UNPACK_B R8, R152 ;  /* 0x00000098ff08723e */ /* 0x000fe200020006ff */
[----:B------:R-:W-:Y:S01]  /*7fe0*/  HADD2.F32 R84, -RZ, R11.H1_H1 ;  /* 0x3000000bff547230 */ /* 0x000fe20000004100 */
[----:B------:R-:W-:Y:S01]  /*7ff0*/  F2FP.F16.E4M3.UNPACK_B R7, R153 ;  /* 0x00000099ff07723e */ /* 0x000fe200020006ff */
[--C-:B------:R-:W-:Y:S01]  /*8000*/  HADD2.F32 R87, -RZ, R10.reuse.H0_H0 ;  /* 0x2000000aff577230 */ /* 0x100fe20000004100 */
[----:B------:R-:W-:Y:S01]  /*8010*/  F2FP.F16.E4M3.UNPACK_B R6, R154 ;  /* 0x0000009aff06723e */ /* 0x000fe200020006ff */
[----:B------:R-:W-:Y:S01]  /*8020*/  HADD2.F32 R88, -RZ, R10.H1_H1 ;  /* 0x3000000aff587230 */ /* 0x000fe20000004100 */
[----:B------:R-:W-:Y:S01]  /*8030*/  F2FP.F16.E4M3.UNPACK_B R5, R155 ;  /* 0x0000009bff05723e */ /* 0x000fe200020006ff */
[--C-:B------:R-:W-:Y:S01]  /*8040*/  HADD2.F32 R91, -RZ, R9.reuse.H0_H0 ;  /* 0x20000009ff5b7230 */ /* 0x100fe20000004100 */
[----:B-1----:R-:W-:Y:S01]  /*8050*/  F2FP.F16.E4M3.UNPACK_B R4, R156 ;  /* 0x0000009cff04723e */ /* 0x002fe200020006ff */
[----:B------:R-:W-:Y:S01]  /*8060*/  HADD2.F32 R92, -RZ, R9.H1_H1 ;  /* 0x30000009ff5c7230 */ /* 0x000fe20000004100 */
[-C--:B------:R-:W-:Y:S01]  /*8070*/  F2FP.F16.E4M3.UNPACK_B R2, R148.reuse ;  /* 0x00000094ff02723e */ /* 0x080fe200020006ff */
[--C-:B------:R-:W-:Y:S01]  /*8080*/  HADD2.F32 R95, -RZ, R8.reuse.H0_H0 ;  /* 0x20000008ff5f7230 */ /* 0x100fe20000004100 */
[----:B------:R-:W-:Y:S01]  /*8090*/  F2FP.F16.E4M3.UNPACK_B R148, R148.H1 ;  /* 0x00000094ff94723e */ /* 0x000fe200030006ff */
[----:B------:R-:W-:Y:S01]  /*80a0*/  HADD2.F32 R97, -RZ, R8.H1_H1 ;  /* 0x30000008ff617230 */ /* 0x000fe20000004100 */
[----:B------:R-:W-:Y:S01]  /*80b0*/  F2FP.F16.E4M3.UNPACK_B R149, R149.H1 ;  /* 0x00000095ff95723e */ /* 0x000fe200030006ff */
[--C-:B------:R-:W-:Y:S01]  /*80c0*/  HADD2.F32 R98, -RZ, R7.reuse.H0_H0 ;  /* 0x20000007ff627230 */ /* 0x100fe20000004100 */
[----:B------:R-:W-:Y:S01]  /*80d0*/  F2FP.F16.E4M3.UNPACK_B R150, R150.H1 ;  /* 0x00000096ff96723e */ /* 0x000fe200030006ff */
[----:B------:R-:W-:Y:S01]  /*80e0*/  HADD2.F32 R101, -RZ, R7.H1_H1 ;  /* 0x30000007ff657230 */ /* 0x000fe20000004100 */
[----:B------:R-:W-:Y:S01]  /*80f0*/  F2FP.F16.E4M3.UNPACK_B R151, R151.H1 ;  /* 0x00000097ff97723e */ /* 0x000fe200030006ff */
[--C-:B------:R-:W-:Y:S01]  /*8100*/  HADD2.F32 R102, -RZ, R6.reuse.H0_H0 ;  /* 0x20000006ff667230 */ /* 0x100fe20000004100 */
[----:B------:R-:W-:Y:S01]  /*8110*/  F2FP.F16.E4M3.UNPACK_B R138, R163 ;  /* 0x000000a3ff8a723e */ /* 0x000fe200020006ff */
[----:B------:R-:W-:Y:S01]  /*8120*/  HADD2.F32 R105, -RZ, R6.H1_H1 ;  /* 0x30000006ff697230 */ /* 0x000fe20000004100 */
[----:B------:R-:W-:Y:S01]  /*8130*/  R2UR UR5, R206 ;  /* 0x00000000ce0572ca */ /* 0x000fe200000e0000 */
        /* <DEDUP_REMOVED lines=8> */
[----:B------:R-:W1:Y:S01]  /*81c0*/  LDTM.x64 R4, tmem[UR4+0x40] ;  /* 0x00004004000479ee */ /* 0x000e620008340000 */
[--C-:B------:R-:W-:Y:S01]  /*81d0*/  HADD2.F32 R0, -RZ, R2.reuse.H0_H0 ;  /* 0x20000002ff007230 */ /* 0x100fe20000004100 */
[----:B------:R-:W-:Y:S01]  /*81e0*/  NOP ;  /* 0x0000000000007918 */ /* 0x000fe20000000000 */
[----:B------:R-:W-:Y:S01]  /*81f0*/  HADD2.F32 R2, -RZ, R2.H1_H1 ;  /* 0x30000002ff027230 */ /* 0x000fe20000004100 */
[----:B------:R-:W-:Y:S01]  /*8200*/  UIADD3 UR5, UPT, UPT, UR5, 0x1d0, URZ ;  /* 0x000001d005057890 */ /* 0x000fe2000fffe0ff */
[--C-:B------:R-:W-:Y:S01]  /*8210*/  HADD2.F32 R86, -RZ, R149.reuse.H1_H1 ;  /* 0x30000095ff567230 */ /* 0x100fe20000004100 */
[----:B------:R-:W-:Y:S01]  /*8220*/  F2FP.F16.E4M3.UNPACK_B R132, R161 ;  /* 0x000000a1ff84723e */ /* 0x000fe200020006ff */
[--C-:B------:R-:W-:Y:S01]  /*8230*/  HADD2.F32 R114, -RZ, R116.reuse.H0_H0 ;  /* 0x20000074ff727230 */ /* 0x100fe20000004100 */
[----:B------:R-:W-:Y:S01]  /*8240*/  UPRMT UR5, UR45, 0x654, UR5 ;  /* 0x000006542d057896 */ /* 0x000fe20008000005 */
[----:B------:R-:W-:Y:S01]  /*8250*/  HADD2.F32 R117, -RZ, R116.H1_H1 ;  /* 0x30000074ff757230 */ /* 0x000fe20000004100 */
[----:B------:R-:W-:Y:S01]  /*8260*/  F2FP.F16.E4M3.UNPACK_B R136, R162 ;  /* 0x000000a2ff88723e */ /* 0x000fe200020006ff */
[--C-:B------:R-:W-:Y:S01]  /*8270*/  HADD2.F32 R118, -RZ, R120.reuse.H0_H0 ;  /* 0x20000078ff767230 */ /* 0x100fe20000004100 */
[----:B------:R-:W-:Y:S01]  /*8280*/  F2FP.F16.E4M3.UNPACK_B R152, R152.H1 ;  /* 0x00000098ff98723e */ /* 0x000fe200030006ff */
[----:B------:R-:W-:Y:S01]  /*8290*/  HADD2.F32 R121, -RZ, R120.H1_H1 ;  /* 0x30000078ff797230 */ /* 0x000fe20000004100 */
[----:B------:R-:W-:Y:S01]  /*82a0*/  F2FP.F16.E4M3.UNPACK_B R153, R153.H1 ;  /* 0x00000099ff99723e */ /* 0x000fe200030006ff */
[--C-:B------:R-:W-:Y:S01]  /*82b0*/  HADD2.F32 R122, -RZ, R124.reuse.H0_H0 ;  /* 0x2000007cff7a7230 */ /* 0x100fe20000004100 */
[----:B------:R-:W-:Y:S01]  /*82c0*/  F2FP.F16.E4M3.UNPACK_B R154, R154.H1 ;  /* 0x0000009aff9a723e */ /* 0x000fe200030006ff */
[----:B-1----:R-:W-:Y:S01]  /*82d0*/  SYNCS.ARRIVE.TRANS64.RED.A1T0 RZ, [UR5], RZ ;  /* 0x000000ffffff79a7 */ /* 0x002fe20008100405 */
[----:B------:R-:W-:Y:S01]  /*82e0*/  HADD2.F32 R125, -RZ, R124.H1_H1 ;  /* 0x3000007cff7d7230 */ /* 0x000fe20000004100 */
[----:B------:R-:W-:Y:S01]  /*82f0*/  F2FP.F16.E4M3.UNPACK_B R155, R155.H1 ;  /* 0x0000009bff9b723e */ /* 0x000fe200030006ff */
[--C-:B------:R-:W-:Y:S01]  /*8300*/  HADD2.F32 R126, -RZ, R128.reuse.H0_H0 ;  /* 0x20000080ff7e7230 */ /* 0x100fe20000004100 */
[----:B------:R-:W-:Y:S01]  /*8310*/  F2FP.F16.E4M3.UNPACK_B R156, R156.H1 ;  /* 0x0000009cff9c723e */ /* 0x000fe200030006ff */
[----:B------:R-:W-:Y:S01]  /*8320*/  HADD2.F32 R129, -RZ, R128.H1_H1 ;  /* 0x30000080ff817230 */ /* 0x000fe20000004100 */
[----:B------:R-:W-:Y:S01]  /*8330*/  F2FP.F16.E4M3.UNPACK_B R157, R157.H1 ;  /* 0x0000009dff9d723e */ /* 0x000fe200030006ff */
[C---:B------:R-:W-:Y:S01]  /*8340*/  FMUL R4, R79.reuse, R4 ;  /* 0x000000044f047220 */ /* 0x040fe20000400000 */
[C---:B------:R-:W-:Y:S01]  /*8350*/  FMUL R5, R79.reuse, R5 ;  /* 0x000000054f057220 */ /* 0x040fe20000400000 */
[----:B------:R-:W-:Y:S02]  /*8360*/  HADD2.F32 R3, -RZ, R148.H0_H0 ;  /* 0x20000094ff037230 */ /* 0x000fe40000004100 */
        /* <DEDUP_REMOVED lines=11> */
[----:B------:R-:W-:Y:S02]  /*8420*/  HADD2.F32 R130, -RZ, R132.H0_H0 ;  /* 0x20000084ff827230 */ /* 0x000fe40000004100 */
[C---:B------:R-:W-:Y:S01]  /*8430*/  FMUL R6, R79.reuse, R6 ;  /* 0x000000064f067220 */ /* 0x040fe20000400000 */
[----:B------:R-:W-:Y:S02]  /*8440*/  HADD2.F32 R82, -RZ, R148.H1_H1 ;  /* 0x30000094ff527230 */ /* 0x000fe40000004100 */
[----:B------:R-:W-:Y:S01]  /*8450*/  FMUL R7, R79, R7 ;  /* 0x000000074f077220 */ /* 0x000fe20000400000 */
[----:B------:R-:W-:Y:S02]  /*8460*/  HADD2.F32 R85, -RZ, R149.H0_H0 ;  /* 0x20000095ff557230 */ /* 0x000fe40000004100 */
[C---:B------:R-:W-:Y:S01]  /*8470*/  FFMA R6, R81.reuse, R3, R6 ;  /* 0x0000000351067223 */ /* 0x040fe20000000006 */
[----:B------:R-:W-:Y:S02]  /*8480*/  HADD2.F32 R133, -RZ, R132.H1_H1 ;  /* 0x30000084ff857230 */ /* 0x000fe40000004100 */
[C---:B------:R-:W-:Y:S01]  /*8490*/  FFMA R7, R81.reuse, R82, R7 ;  /* 0x0000005251077223 */ /* 0x040fe20000000007 */
[C---:B------:R-:W-:Y:S01]  /*84a0*/  FFMA R8, R81.reuse, R83, R8 ;  /* 0x0000005351087223 */ /* 0x040fe20000000008 */
[----:B------:R-:W-:Y:S01]  /*84b0*/  FFMA R9, R81, R84, R9 ;  /* 0x0000005451097223 */ /* 0x000fe20000000009 */
[--C-:B------:R-:W-:Y:S02]  /*84c0*/  HADD2.F32 R82, -RZ, R138.reuse.H0_H0 ;  /* 0x2000008aff527230 */ /* 0x100fe40000004100 */
[C---:B------:R-:W-:Y:S01]  /*84d0*/  FMUL R10, R79.reuse, R10 ;  /* 0x0000000a4f0a7220 */ /* 0x040fe20000400000 */
[----:B------:R-:W-:Y:S02]  /*84e0*/  HADD2.F32 R83, -RZ, R138.H1_H1 ;  /* 0x3000008aff537230 */ /* 0x000fe40000004100 */
[----:B------:R-:W-:Y:S01]  /*84f0*/  FMUL R11, R79, R11 ;  /* 0x0000000b4f0b7220 */ /* 0x000fe20000400000 */
[----:B------:R-:W-:Y:S02]  /*8500*/  HADD2.F32 R89, -RZ, R150.H0_H0 ;  /* 0x20000096ff597230 */ /* 0x000fe40000004100 */
[C---:B------:R-:W-:Y:S01]  /*8510*/  FFMA R10, R81.reuse, R85, R10 ;  /* 0x00000055510a7223 */ /* 0x040fe2000000000a */
[--C-:B------:R-:W-:Y:S02]  /*8520*/  HADD2.F32 R134, -RZ, R136.reuse.H0_H0 ;  /* 0x20000088ff867230 */ /* 0x100fe40000004100 */
[C---:B------:R-:W-:Y:S01]  /*8530*/  FFMA R11, R81.reuse, R86, R11 ;  /* 0x00000056510b7223 */ /* 0x040fe2000000000b */
[C---:B------:R-:W-:Y:S01]  /*8540*/  FFMA R12, R81.reuse, R87, R12 ;  /* 0x00000057510c7223 */ /* 0x040fe2000000000c */
[----:B------:R-:W-:Y:S01]  /*8550*/  FFMA R13, R81, R88, R13 ;  /* 0x00000058510d7223 */ /* 0x000fe2000000000d */
[----:B------:R-:W-:Y:S01]  /*8560*/  F2FP.SATFINITE.E4M3.F32.PACK_AB_MERGE_C R86, R7, R6, RZ ;  /* 0x000000060756723e */ /* 0x000fe200048070ff */
[----:B------:R-:W-:Y:S01]  /*8570*/  FMUL R7, R79, R24 ;  /* 0x000000184f077220 */ /* 0x000fe20000400000 */
[----:B------:R-:W-:Y:S01]  /*8580*/  F2FP.SATFINITE.E4M3.F32.PACK_AB_MERGE_C R138, R11, R10, RZ ;  /* 0x0000000a0b8a723e */ /* 0x000fe200048070ff */
[C---:B------:R-:W-:Y:S01]  /*8590*/  FMUL R10, R79.reuse, R25 ;  /* 0x000000194f0a7220 */ /* 0x040fe20000400000 */
[C---:B------:R-:W-:Y:S01]  /*85a0*/  FMUL R25, R79.reuse, R32 ;  /* 0x000000204f197220 */ /* 0x040fe20000400000 */
[----:B------:R-:W-:Y:S02]  /*85b0*/  HADD2.F32 R137, -RZ, R136.H1_H1 ;  /* 0x30000088ff897230 */ /* 0x000fe40000004100 */
[C---:B------:R-:W-:Y:S01]  /*85c0*/  FMUL R14, R79.reuse, R14 ;  /* 0x0000000e4f0e7220 */ /* 0x040fe20000400000 */
[----:B------:R-:W-:Y:S02]  /*85d0*/  HADD2.F32 R90, -RZ, R150.H1_H1 ;  /* 0x30000096ff5a7230 */ /* 0x000fe40000004100 */
[----:B------:R-:W-:Y:S01]  /*85e0*/  FMUL R15, R79, R15 ;  /* 0x0000000f4f0f7220 */ /* 0x000fe20000400000 */
[--C-:B------:R-:W-:Y:S02]  /*85f0*/  HADD2.F32 R93, -RZ, R151.reuse.H0_H0 ;  /* 0x20000097ff5d7230 */ /* 0x100fe40000004100 */
[C---:B------:R-:W-:Y:S01]  /*8600*/  FFMA R14, R81.reuse, R89, R14 ;  /* 0x00000059510e7223 */ /* 0x040fe2000000000e */
[----:B------:R-:W-:Y:S02]  /*8610*/  HADD2.F32 R94, -RZ, R151.H1_H1 ;  /* 0x30000097ff5e7230 */ /* 0x000fe40000004100 */
[C---:B------:R-:W-:Y:S01]  /*8620*/  FFMA R15, R81.reuse, R90, R15 ;  /* 0x0000005a510f7223 */ /* 0x040fe2000000000f */
[C---:B------:R-:W-:Y:S01]  /*8630*/  FFMA R16, R81.reuse, R91, R16 ;  /* 0x0000005b51107223 */ /* 0x040fe20000000010 */
[----:B------:R-:W-:Y:S01]  /*8640*/  FFMA R17, R81, R92, R17 ;  /* 0x0000005c51117223 */ /* 0x000fe20000000011 */
[C---:B------:R-:W-:Y:S01]  /*8650*/  FMUL R18, R79.reuse, R18 ;  /* 0x000000124f127220 */ /* 0x040fe20000400000 */
[----:B------:R-:W-:Y:S01]  /*8660*/  FMUL R19, R79, R19 ;  /* 0x000000134f137220 */ /* 0x000fe20000400000 */
[--C-:B------:R-:W-:Y:S01]  /*8670*/  HADD2.F32 R96, -RZ, R152.reuse.H0_H0 ;  /* 0x20000098ff607230 */ /* 0x100fe20000004100 */
[----:B------:R-:W-:Y:S01]  /*8680*/  F2FP.SATFINITE.E4M3.F32.PACK_AB_MERGE_C R14, R15, R14, RZ ;  /* 0x0000000e0f0e723e */ /* 0x000fe200048070ff */
[C---:B------:R-:W-:Y:S01]  /*8690*/  FFMA R18, R81.reuse, R93, R18 ;  /* 0x0000005d51127223 */ /* 0x040fe20000000012 */
[C---:B------:R-:W-:Y:S01]  /*86a0*/  FFMA R19, R81.reuse, R94, R19 ;  /* 0x0000005e51137223 */ /* 0x040fe20000000013 */
[C---:B------:R-:W-:Y:S01]  /*86b0*/  FFMA R0, R81.reuse, R95, R0 ;  /* 0x0000005f51007223 */ /* 0x040fe20000000000 */
[----:B------:R-:W-:Y:S01]  /*86c0*/  FFMA R2, R81, R97, R2 ;  /* 0x0000006151027223 */ /* 0x000fe20000000002 */
[----:B------:R-:W-:Y:S02]  /*86d0*/  HADD2.F32 R99, -RZ, R152.H1_H1 ;  /* 0x30000098ff637230 */ /* 0x000fe40000004100 */
[----:B------:R-:W-:Y:S01]  /*86e0*/  FMUL R3, R79, R22 ;  /* 0x000000164f037220 */ /* 0x000fe20000400000 */
[----:B------:R-:W-:Y:S01]  /*86f0*/  F2FP.SATFINITE.E4M3.F32.PACK_AB_MERGE_C R18, R19, R18, RZ ;  /* 0x000000121312723e */ /* 0x000fe200048070ff */
[C---:B------:R-:W-:Y:S01]  /*8700*/  FMUL R22, R79.reuse, R29 ;  /* 0x0000001d4f167220 */ /* 0x040fe20000400000 */
[----:B------:R-:W-:Y:S01]  /*8710*/  FMUL R29, R79, R36 ;  /* 0x000000244f1d7220 */ /* 0x000fe20000400000 */
[----:B------:R-:W-:Y:S01]  /*8720*/  FFMA R3, R81, R96, R3 ;  /* 0x0000006051037223 */ /* 0x000fe20000000003 */
[C---:B------:R-:W-:Y:S01]  /*8730*/  FMUL R6, R79.reuse, R23 ;  /* 0x000000174f067220 */ /* 0x040fe20000400000 */
[--C-:B------:R-:W-:Y:S02]  /*8740*/  HADD2.F32 R100, -RZ, R153.reuse.H0_H0 ;  /* 0x20000099ff647230 */ /* 0x100fe40000004100 */
[----:B------:R-:W-:Y:S01]  /*8750*/  FMUL R11, R79, R26 ;  /* 0x0000001a4f0b7220 */ /* 0x000fe20000400000 */
[----:B------:R-:W-:Y:S02]  /*8760*/  HADD2.F32 R103, -RZ, R153.H1_H1 ;  /* 0x30000099ff677230 */ /* 0x000fe40000004100 */
[C---:B------:R-:W-:Y:S01]  /*8770*/  FFMA R6, R81.reuse, R99, R6 ;  /* 0x0000006351067223 */ /* 0x040fe20000000006 */
[C---:B------:R-:W-:Y:S01]  /*8780*/  FFMA R7, R81.reuse, R98, R7 ;  /* 0x0000006251077223 */ /* 0x040fe20000000007 */
[C---:B------:R-:W-:Y:S01]  /*8790*/  FFMA R10, R81.reuse, R101, R10 ;  /* 0x00000065510a7223 */ /* 0x040fe2000000000a */
[----:B------:R-:W-:Y:S01]  /*87a0*/  FFMA R11, R81, R100, R11 ;  /* 0x00000064510b7223 */ /* 0x000fe2000000000b */
[C---:B------:R-:W-:Y:S01]  /*87b0*/  FMUL R26, R79.reuse, R33 ;  /* 0x000000214f1a7220 */ /* 0x040fe20000400000 */
[----:B------:R-:W-:Y:S01]  /*87c0*/  F2FP.SATFINITE.E4M3.F32.PACK_AB_MERGE_C R3, R6, R3, RZ ;  /* 0x000000030603723e */ /* 0x000fe200048070ff */
[C---:B------:R-:W-:Y:S01]  /*87d0*/  FMUL R33, R79.reuse, R40 ;  /* 0x000000284f217220 */ /* 0x040fe20000400000 */
        /* <DEDUP_REMOVED lines=9> */
[C---:B------:R-:W-:Y:S01]  /*8870*/  FMUL R37, R79.reuse, R44 ;  /* 0x0000002c4f257220 */ /* 0x040fe20000400000 */
[C---:B------:R-:W-:Y:S01]  /*8880*/  FMUL R24, R79.reuse, R31 ;  /* 0x0000001f4f187220 */ /* 0x040fe20000400000 */
[----:B------:R-:W-:Y:S01]  /*8890*/  F2FP.F16.E4M3.UNPACK_B R158, R158.H1 ;  /* 0x0000009eff9e723e */ /* 0x000fe200030006ff */
[--C-:B------:R-:W-:Y:S02]  /*88a0*/  HADD2.F32 R108, -RZ, R155.reuse.H0_H0 ;  /* 0x2000009bff6c7230 */ /* 0x100fe40000004100 */
[----:B------:R-:W-:Y:S01]  /*88b0*/  FMUL R27, R79, R34 ;  /* 0x000000224f1b7220 */ /* 0x000fe20000400000 */
[----:B------:R-:W-:Y:S02]  /*88c0*/  HADD2.F32 R111, -RZ, R155.H1_H1 ;  /* 0x3000009bff6f7230 */ /* 0x000fe40000004100 */
[C---:B------:R-:W-:Y:S01]  /*88d0*/  FFMA R24, R81.reuse, R107, R24 ;  /* 0x0000006b51187223 */ /* 0x040fe20000000018 */
[----:B------:R-:W-:Y:S01]  /*88e0*/  F2FP.F16.E4M3.UNPACK_B R159, R159.H1 ;  /* 0x0000009fff9f723e */ /* 0x000fe200030006ff */
[C---:B------:R-:W-:Y:S01]  /*88f0*/  FFMA R25, R81.reuse, R106, R25 ;  /* 0x0000006a51197223 */ /* 0x040fe20000000019 */
[C---:B------:R-:W-:Y:S01]  /*8900*/  FFMA R26, R81.reuse, R109, R26 ;  /* 0x0000006d511a7223 */ /* 0x040fe2000000001a */
[----:B------:R-:W-:Y:S01]  /*8910*/  F2FP.F16.E4M3.UNPACK_B R160, R160.H1 ;  /* 0x000000a0ffa0723e */ /* 0x000fe200030006ff */
[----:B------:R-:W-:Y:S01]  /*8920*/  FFMA R27, R81, R108, R27 ;  /* 0x0000006c511b7223 */ /* 0x000fe2000000001b */
[----:B------:R-:W-:Y:S01]  /*8930*/  F2FP.SATFINITE.E4M3.F32.PACK_AB_MERGE_C R6, R24, R23, RZ ;  /* 0x000000171806723e */ /* 0x000fe200048070ff */
[C---:B------:R-:W-:Y:S01]  /*8940*/  FMUL R34, R79.reuse, R41 ;  /* 0x000000294f227220 */ /* 0x040fe20000400000 */
[C---:B------:R-:W-:Y:S01]  /*8950*/  FMUL R41, R79.reuse, R48 ;  /* 0x000000304f297220 */ /* 0x040fe20000400000 */
[----:B------:R-:W-:Y:S01]  /*8960*/  FMUL R28, R79, R35 ;  /* 0x000000234f1c7220 */ /* 0x000fe20000400000 */
[----:B------:R-:W-:Y:S01]  /*8970*/  F2FP.F16.E4M3.UNPACK_B R161, R161.H1 ;  /* 0x000000a1ffa1723e */ /* 0x000fe200030006ff */
[--C-:B------:R-:W-:Y:S01]  /*8980*/  HADD2.F32 R112, -RZ, R156.reuse.H0_H0 ;  /* 0x2000009cff707230 */ /* 0x100fe20000004100 */
[----:B------:R-:W-:Y:S01]  /*8990*/  F2FP.SATFINITE.E4M3.F32.PACK_AB_MERGE_C R6, R22, R21, R6 ;  /* 0x000000151606723e */ /* 0x000fe20004807006 */
[C---:B------:R-:W-:Y:S01]  /*89a0*/  FFMA R28, R81.reuse, R111, R28 ;  /* 0x0000006f511c7223 */ /* 0x040fe2000000001c */
[C---:B------:R-:W-:Y:S01]  /*89b0*/  FFMA R29, R81.reuse, R110, R29 ;  /* 0x0000006e511d7223 */ /* 0x040fe2000000001d */
[----:B------:R-:W-:Y:S01]  /*89c0*/  FFMA R30, R81, R113, R30 ;  /* 0x00000071511e7223 */ /* 0x000fe2000000001e */
[----:B------:R-:W-:Y:S02]  /*89d0*/  HADD2.F32 R115, -RZ, R156.H1_H1 ;  /* 0x3000009cff737230 */ /* 0x000fe40000004100 */
[C---:B------:R-:W-:Y:S01]  /*89e0*/  FMUL R31, R79.reuse, R38 ;  /* 0x000000264f1f7220 */ /* 0x040fe20000400000 */
[----:B------:R-:W-:Y:S01]  /*89f0*/  F2FP.F16.E4M3.UNPACK_B R162, R162.H1 ;  /* 0x000000a2ffa2723e */ /* 0x000fe200030006ff */
[C---:B------:R-:W-:Y:S01]  /*8a00*/  FMUL R38, R79.reuse, R45 ;  /* 0x0000002d4f267220 */ /* 0x040fe20000400000 */
[----:B------:R-:W-:Y:S01]  /*8a10*/  FMUL R45, R79, R52 ;  /* 0x000000344f2d7220 */ /* 0x000fe20000400000 */
[----:B------:R-:W-:Y:S01]  /*8a20*/  F2FP.F16.E4M3.UNPACK_B R163, R163.H1 ;  /* 0x000000a3ffa3723e */ /* 0x000fe200030006ff */
[----:B------:R-:W-:Y:S01]  /*8a30*/  FFMA R31, R81, R112, R31 ;  /* 0x00000070511f7223 */ /* 0x000fe2000000001f */
[C---:B------:R-:W-:Y:S01]  /*8a40*/  FMUL R52, R79.reuse, R59 ;  /* 0x0000003b4f347220 */ /* 0x040fe20000400000 */
[----:B------:R-:W-:Y:S01]  /*8a50*/  IADD3 R76, PT, PT, R76, 0x1, RZ ;  /* 0x000000014c4c7810 */ /* 0x000fe20007ffe0ff */
[----:B------:R-:W-:Y:S01]  /*8a60*/  FMUL R59, R79, R66 ;  /* 0x000000424f3b7220 */ /* 0x000fe20000400000 */
[----:B------:R-:W-:Y:S01]  /*8a70*/  F2FP.SATFINITE.E4M3.F32.PACK_AB_MERGE_C R66, R13, R12, R14 ;  /* 0x0000000c0d42723e */ /* 0x000fe2000480700e */
[C---:B------:R-:W-:Y:S01]  /*8a80*/  FMUL R32, R79.reuse, R39 ;  /* 0x000000274f207220 */ /* 0x040fe20000400000 */
[--C-:B------:R-:W-:Y:S02]  /*8a90*/  HADD2.F32 R116, -RZ, R157.reuse.H0_H0 ;  /* 0x2000009dff747230 */ /* 0x100fe40000004100 */
[----:B------:R-:W-:Y:S01]  /*8aa0*/  FMUL R35, R79, R42 ;  /* 0x0000002a4f237220 */ /* 0x000fe20000400000 */
[----:B------:R-:W-:Y:S02]  /*8ab0*/  HADD2.F32 R119, -RZ, R157.H1_H1 ;  /* 0x3000009dff777230 */ /* 0x000fe40000004100 */
[----:B------:R-:W-:Y:S01]  /*8ac0*/  FFMA R32, R81, R115, R32 ;  /* 0x0000007351207223 */ /* 0x000fe20000000020 */
[----:B------:R-:W-:Y:S01]  /*8ad0*/  FMUL R36, R79, R43 ;  /* 0x0000002b4f247220 */ /* 0x000fe20000400000 */
[C---:B------:R-:W-:Y:S01]  /*8ae0*/  FFMA R33, R81.reuse, R114, R33 ;  /* 0x0000007251217223 */ /* 0x040fe20000000021 */
[C---:B------:R-:W-:Y:S01]  /*8af0*/  FFMA R34, R81.reuse, R117, R34 ;  /* 0x0000007551227223 */ /* 0x040fe20000000022 */
[--C-:B------:R-:W-:Y:S01]  /*8b00*/  HADD2.F32 R120, -RZ, R158.reuse.H0_H0 ;  /* 0x2000009eff787230 */ /* 0x100fe20000004100 */
[----:B------:R-:W-:Y:S01]  /*8b10*/  F2FP.SATFINITE.E4M3.F32.PACK_AB_MERGE_C R32, R32, R31, RZ ;  /* 0x0000001f2020723e */ /* 0x000fe200048070ff */
[----:B------:R-:W-:Y:S01]  /*8b20*/  FFMA R35, R81, R116, R35 ;  /* 0x0000007451237223 */ /* 0x000fe20000000023 */
[----:B------:R-:W-:Y:S02]  /*8b30*/  HADD2.F32 R123, -RZ, R158.H1_H1 ;  /* 0x3000009eff7b7230 */ /* 0x000fe40000004100 */
[----:B------:R-:W-:Y:S01]  /*8b40*/  FMUL R39, R79, R46 ;  /* 0x0000002e4f277220 */ /* 0x000fe20000400000 */
[----:B------:R-:W-:Y:S01]  /*8b50*/  F2FP.SATFINITE.E4M3.F32.PACK_AB_MERGE_C R32, R30, R29, R32 ;  /* 0x0000001d1e20723e */ /* 0x000fe20004807020 */
[----:B------:R-:W-:Y:S01]  /*8b60*/  FFMA R36, R81, R119, R36 ;  /* 0x0000007751247223 */ /* 0x000fe20000000024 */
[----:B------:R-:W-:Y:S01]  /*8b70*/  FMUL R40, R79, R47 ;  /* 0x0000002f4f287220 */ /* 0x000fe20000400000 */
[C---:B------:R-:W-:Y:S01]  /*8b80*/  FFMA R37, R81.reuse, R118, R37 ;  /* 0x0000007651257223 */ /* 0x040fe20000000025 */
[----:B------:R-:W-:Y:S01]  /*8b90*/  FFMA R38, R81, R121, R38 ;  /* 0x0000007951267223 */ /* 0x000fe20000000026 */
[----:B------:R-:W-:Y:S01]  /*8ba0*/  FMUL R42, R79, R49 ;  /* 0x000000314f2a7220 */ /* 0x000fe20000400000 */
[--C-:B------:R-:W-:Y:S02]  /*8bb0*/  HADD2.F32 R124, -RZ, R159.reuse.H0_H0 ;  /* 0x2000009fff7c7230 */ /* 0x100fe40000004100 */
[----:B------:R-:W-:Y:S01]  /*8bc0*/  FFMA R39, R81, R120, R39 ;  /* 0x0000007851277223 */ /* 0x000fe20000000027 */
[----:B------:R-:W-:Y:S02]  /*8bd0*/  HADD2.F32 R127, -RZ, R159.H1_H1 ;  /* 0x3000009fff7f7230 */ /* 0x000fe40000004100 */
[----:B------:R-:W-:Y:S01]  /*8be0*/  FMUL R43, R79, R50 ;  /* 0x000000324f2b7220 */ /* 0x000fe20000400000 */
[----:B------:R-:W-:Y:S01]  /*8bf0*/  FFMA R40, R81, R123, R40 ;  /* 0x0000007b51287223 */ /* 0x000fe20000000028 */
[----:B------:R-:W-:Y:S01]  /*8c00*/  FMUL R44, R79, R51 ;  /* 0x000000334f2c7220 */ /* 0x000fe20000400000 */
[----:B------:R-:W-:Y:S01]  /*8c10*/  FFMA R41, R81, R122, R41 ;  /* 0x0000007a51297223 */ /* 0x000fe20000000029 */
[C---:B------:R-:W-:Y:S01]  /*8c20*/  FMUL R50, R79.reuse, R57 ;  /* 0x000000394f327220 */ /* 0x040fe20000400000 */
[----:B------:R-:W-:Y:S01]  /*8c30*/  FMUL R57, R79, R64 ;  /* 0x000000404f397220 */ /* 0x000fe20000400000 */
[----:B------:R-:W-:Y:S01]  /*8c40*/  FFMA R42, R81, R125, R42 ;  /* 0x0000007d512a7223 */ /* 0x000fe2000000002a */
[----:B------:R-:W-:Y:S01]  /*8c50*/  FMUL R46, R79, R53 ;  /* 0x000000354f2e7220 */ /* 0x000fe20000400000 */
[--C-:B------:R-:W-:Y:S01]  /*8c60*/  HADD2.F32 R128, -RZ, R160.reuse.H0_H0 ;  /* 0x200000a0ff807230 */ /* 0x100fe20000004100 */
[----:B------:R-:W-:Y:S01]  /*8c70*/  F2FP.SATFINITE.E4M3.F32.PACK_AB_MERGE_C R64, R5, R4, R86 ;  /* 0x000000040540723e */ /* 0x000fe20004807056 */
[C---:B------:R-:W-:Y:S01]  /*8c80*/  FMUL R51, R79.reuse, R58 ;  /* 0x0000003a4f337220 */ /* 0x040fe20000400000 */
[----:B------:R-:W-:Y:S01]  /*8c90*/  FMUL R53, R79, R60 ;  /* 0x0000003c4f357220 */ /* 0x000fe20000400000 */
[----:B------:R-:W-:Y:S01]  /*8ca0*/  FFMA R43, R81, R124, R43 ;  /* 0x0000007c512b7223 */ /* 0x000fe2000000002b */
[----:B------:R-:W-:Y:S02]  /*8cb0*/  HADD2.F32 R131, -RZ, R160.H1_H1 ;  /* 0x300000a0ff837230 */ /* 0x000fe40000004100 */
[C---:B------:R-:W-:Y:S01]  /*8cc0*/  FMUL R47, R79.reuse, R54 ;  /* 0x000000364f2f7220 */ /* 0x040fe20000400000 */
[C---:B------:R-:W-:Y:S01]  /*8cd0*/  FMUL R58, R79.reuse, R65 ;  /* 0x000000414f3a7220 */ /* 0x040fe20000400000 */
[----:B------:R-:W-:Y:S01]  /*8ce0*/  FMUL R60, R79, R67 ;  /* 0x000000434f3c7220 */ /* 0x000fe20000400000 */
[----:B------:R-:W-:Y:S01]  /*8cf0*/  F2FP.SATFINITE.E4M3.F32.PACK_AB_MERGE_C R5, R20, R11, RZ ;  /* 0x0000000b1405723e */ /* 0x000fe200048070ff */
[----:B------:R-:W-:Y:S01]  /*8d00*/  FFMA R44, R81, R127, R44 ;  /* 0x0000007f512c7223 */ /* 0x000fe2000000002c */
[----:B------:R-:W-:Y:S01]  /*8d10*/  FMUL R48, R79, R55 ;  /* 0x000000374f307220 */ /* 0x000fe20000400000 */
[----:B------:R-:W-:Y:S01]  /*8d20*/  F2FP.SATFINITE.E4M3.F32.PACK_AB_MERGE_C R65, R9, R8, R138 ;  /* 0x000000080941723e */ /* 0x000fe2000480708a */
[----:B------:R-:W-:Y:S01]  /*8d30*/  FFMA R45, R81, R126, R45 ;  /* 0x0000007e512d7223 */ /* 0x000fe2000000002d */
[----:B------:R-:W-:Y:S01]  /*8d40*/  F2FP.SATFINITE.E4M3.F32.PACK_AB_MERGE_C R67, R17, R16, R18 ;  /* 0x000000101143723e */ /* 0x000fe20004807012 */
[----:B------:R-:W-:Y:S01]  /*8d50*/  FMUL R49, R79, R56 ;  /* 0x000000384f317220 */ /* 0x000fe20000400000 */
[C---:B------:R-:W-:Y:S01]  /*8d60*/  FFMA R46, R81.reuse, R129, R46 ;  /* 0x00000081512e7223 */ /* 0x040fe2000000002e */
[--C-:B------:R-:W-:Y:S02]  /*8d70*/  HADD2.F32 R132, -RZ, R161.reuse.H0_H0 ;  /* 0x200000a1ff847230 */ /* 0x100fe40000004100 */
[C---:B------:R-:W-:Y:S01]  /*8d80*/  FFMA R47, R81.reuse, R128, R47 ;  /* 0x00000080512f7223 */ /* 0x040fe2000000002f */
[----:B------:R1:W-:Y:S01]  /*8d90*/  STS.128 [R185+UR51+0x6400], R64 ;  /* 0x00640040b9007988 */ /* 0x0003e20008000c33 */
[----:B------:R-:W-:Y:S01]  /*8da0*/  HADD2.F32 R135, -RZ, R161.H1_H1 ;  /* 0x300000a1ff877230 */ /* 0x000fe20000004100 */
[----:B------:R-:W-:Y:S01]  /*8db0*/  F2FP.SATFINITE.E4M3.F32.PACK_AB_MERGE_C R5, R10, R7, R5 ;  /* 0x000000070a05723e */ /* 0x000fe20004807005 */
[C---:B------:R-:W-:Y:S01]  /*8dc0*/  FFMA R48, R81.reuse, R131, R48 ;  /* 0x0000008351307223 */ /* 0x040fe20000000030 */
[----:B------:R-:W-:Y:S01]  /*8dd0*/  F2FP.SATFINITE.E4M3.F32.PACK_AB_MERGE_C R7, R28, R27, RZ ;  /* 0x0000001b1c07723e */ /* 0x000fe200048070ff */
        /* <DEDUP_REMOVED lines=9> */
[----:B------:R-:W-:Y:S01]  /*8e70*/  F2FP.SATFINITE.E4M3.F32.PACK_AB_MERGE_C R4, R2, R0, R3 ;  /* 0x000000000204723e */ /* 0x000fe20004807003 */
[C---:B------:R-:W-:Y:S01]  /*8e80*/  FFMA R53, R81.reuse, R134, R53 ;  /* 0x0000008651357223 */ /* 0x040fe20000000035 */
[----:B------:R-:W-:Y:S01]  /*8e90*/  F2FP.SATFINITE.E4M3.F32.PACK_AB_MERGE_C R7, R26, R25, R7 ;  /* 0x000000191a07723e */ /* 0x000fe20004807007 */
[C---:B------:R-:W-:Y:S01]  /*8ea0*/  FFMA R54, R81.reuse, R137, R54 ;  /* 0x0000008951367223 */ /* 0x040fe20000000036 */
[--C-:B------:R-:W-:Y:S02]  /*8eb0*/  HADD2.F32 R84, -RZ, R163.reuse.H0_H0 ;  /* 0x200000a3ff547230 */ /* 0x100fe40000004100 */
[C---:B------:R-:W-:Y:S01]  /*8ec0*/  FFMA R55, R81.reuse, R136, R55 ;  /* 0x0000008851377223 */ /* 0x040fe20000000037 */
[----:B------:R-:W-:Y:S01]  /*8ed0*/  HADD2.F32 R85, -RZ, R163.H1_H1 ;  /* 0x300000a3ff557230 */ /* 0x000fe20000004100 */
[----:B------:R1:W-:Y:S01]  /*8ee0*/  STS.128 [R199+0x6010], R4 ;  /* 0x00601004c7007388 */ /* 0x0003e20000000c00 */
[----:B------:R-:W-:Y:S01]  /*8ef0*/  F2FP.SATFINITE.E4M3.F32.PACK_AB_MERGE_C R35, R36, R35, RZ ;  /* 0x000000232423723e */ /* 0x000fe200048070ff */
[C---:B------:R-:W-:Y:S01]  /*8f00*/  FFMA R56, R81.reuse, R139, R56 ;  /* 0x0000008b51387223 */ /* 0x040fe20000000038 */
[----:B------:R-:W-:Y:S01]  /*8f10*/  F2FP.SATFINITE.E4M3.F32.PACK_AB_MERGE_C R39, R40, R39, RZ ;  /* 0x000000272827723e */ /* 0x000fe200048070ff */
[C---:B------:R-:W-:Y:S01]  /*8f20*/  FFMA R57, R81.reuse, R82, R57 ;  /* 0x0000005251397223 */ /* 0x040fe20000000039 */
[----:B------:R-:W-:Y:S01]  /*8f30*/  F2FP.SATFINITE.E4M3.F32.PACK_AB_MERGE_C R43, R44, R43, RZ ;  /* 0x0000002b2c2b723e */ /* 0x000fe200048070ff */
[C---:B------:R-:W-:Y:S01]  /*8f40*/  FFMA R58, R81.reuse, R83, R58 ;  /* 0x00000053513a7223 */ /* 0x040fe2000000003a */
[C---:B------:R-:W-:Y:S01]  /*8f50*/  FFMA R59, R81.reuse, R84, R59 ;  /* 0x00000054513b7223 */ /* 0x040fe2000000003b */
[----:B------:R-:W-:Y:S01]  /*8f60*/  F2FP.SATFINITE.E4M3.F32.PACK_AB_MERGE_C R33, R34, R33, R35 ;  /* 0x000000212221723e */ /* 0x000fe20004807023 */
        /* <DEDUP_REMOVED lines=11> */
[----:B------:R-:W-:Y:S05]  /*9020*/  F2FP.SATFINITE.E4M3.F32.PACK_AB_MERGE_C R51, R58, R57, R59 ;  /* 0x000000393a33723e */ /* 0x000fea000480703b */
        /* <DEDUP_REMOVED lines=9> */
[----:B------:R-:W-:Y:S01]  /*90c0*/  R2UR UR10, R198 ;  /* 0x00000000c60a72ca */ /* 0x000fe200000e0000 */
[----:B------:R-:W-:Y:S01]  /*90d0*/  UIADD3 UR4, UP0, UPT, UR54, 0x680, URZ ;  /* 0x0000068036047890 */ /* 0x000fe2000ff1e0ff */
[----:B------:R-:W-:Y:S01]  /*90e0*/  R2UR UR11, R196 ;  /* 0x00000000c40b72ca */ /* 0x000fe200000e0000 */
[----:B------:R-:W-:Y:S01]  /*90f0*/  UIADD3 UR9, UPT, UPT, UR41, 0x40, URZ ;  /* 0x0000004029097890 */ /* 0x000fe2000fffe0ff */
[----:B------:R-:W-:Y:S01]  /*9100*/  R2UR UR12, R197 ;  /* 0x00000000c50c72ca */ /* 0x000fe200000e0000 */
[----:B------:R-:W-:Y:S02]  /*9110*/  UIADD3 UR8, UPT, UPT, UR51, 0x6400, URZ ;  /* 0x0000640033087890 */ /* 0x000fe4000fffe0ff */
[----:B------:R-:W-:Y:S10]  /*9120*/  UIADD3.X UR5, UPT, UPT, URZ, UR55, URZ, UP0, !UPT ;  /* 0x00000037ff057290 */ /* 0x000ff400087fe4ff */
[----:B------:R2:W-:Y:S01]  /*9130*/  UTMASTG.4D.IM2COL [UR8], [UR4] ;  /* 0x00000008040073b5 */ /* 0x0005e20008058000 */
[----:B------:R0:W-:Y:S01]  /*9140*/  UTMACMDFLUSH ;  /* 0x00000000000079b7 */ /* 0x0001e20000000000 */
[----:B--2---:R-:W-:Y:S04]  /*9150*/  DEPBAR.LE SB0, 0x1 ;  /* 0x000080400000791a */ /* 0x004fe80000000000 */
.L_x_117:
[----:B------:R-:W-:Y:S05]  /*9160*/  BSYNC.RECONVERGENT B0 ;  /* 0x0000000000007941 */ /* 0x000fea0003800200 */
.L_x_116:
[----:B------:R-:W-:Y:S01]  /*9170*/  BAR.SYNC.DEFER_BLOCKING 0x1, 0x80 ;  /* 0x0042000000007b1d */ /* 0x000fe20000010000 */
[----:B------:R-:W-:Y:S01]  /*9180*/  ISETP.NE.AND P1, PT, R195, RZ, PT ;  /* 0x000000ffc300720c */ /* 0x000fe20003f25270 */
[----:B------:R-:W-:Y:S01]  /*9190*/  IMAD.IADD R16, R75, 0x1, R145 ;  /* 0x000000014b107824 */ /* 0x000fe200078e0291 */
[C---:B------:R-:W-:Y:S01]  /*91a0*/  ISETP.NE.AND P0, PT, R76.reuse, 0x2, PT ;  /* 0x000000024c00780c */ /* 0x040fe20003f05270 */
[----:B------:R-:W-:Y:S01]  /*91b0*/  IMAD.IADD R19, R77, 0x1, R176 ;  /* 0x000000014d137824 */ /* 0x000fe200078e02b0 */
[----:B------:R-:W-:Y:S02]  /*91c0*/  LOP3.LUT R183, R183, 0x1, RZ, 0x3c, !PT ;  /* 0x00000001b7b77812 */ /* 0x000fe400078e3cff */
[----:B------:R-:W-:Y:S02]  /*91d0*/  SEL R3, RZ, 0x1, P0 ;  /* 0x00000001ff037807 */ /* 0x000fe40000000000 */
[----:B------:R-:W-:Y:S02]  /*91e0*/  SEL R76, R76, RZ, P0 ;  /* 0x000000ff4c4c7207 */ /* 0x000fe40000000000 */
[----:B------:R-:W-:Y:S01]  /*91f0*/  LOP3.LUT R184, R184, R3, RZ, 0x3c, !PT ;  /* 0x00000003b8b87212 */ /* 0x000fe200078e3cff */
[----:B------:R-:W-:Y:S02]  /*9200*/  UMOV UR56, UR52 ;  /* 0x0000003400387c82 */ /* 0x000fe40008000000 */
[----:B------:R-:W-:Y:S05]  /*9210*/  @P1 BRA `(.L_x_118) ;  /* 0xffffffc400901947 */ /* 0x000fea000383ffff */
[----:B------:R-:W-:Y:S05]  /*9220*/  EXIT ;  /* 0x000000000000794d */ /* 0x000fea0003800000 */
.L_x_20:
[----:B------:R-:W-:Y:S07]  /*9230*/  MOV R2, UR9 ;  /* 0x0000000900027c02 */ /* 0x000fee0008000f00 */
.L_x_119:
[----:B-1----:R1:W2:Y:S02]  /*9240*/  SYNCS.PHASECHK.TRANS64.TRYWAIT P1, [R2+URZ+0xc0], R5 ;  /* 0x0000c005020075a7 */ /* 0x0022a400080211ff */
[----:B--2---:R-:W-:Y:S05]  /*9250*/  @!P1 NANOSLEEP.SYNCS 0x989680 ;  /* 0x009896800000995d */ /* 0x004fea0003900000 */
[----:B------:R-:W2:Y:S02]  /*9260*/  @!P1 SYNCS.PHASECHK.TRANS64 P1, [R2+URZ+0xc0], R5 ;  /* 0x0000c005020095a7 */ /* 0x000ea400080210ff */
[----:B--2---:R-:W-:Y:S05]  /*9270*/  @!P1 BRA `(.L_x_119) ;  /* 0xfffffffc00f09947 */ /* 0x004fea000383ffff */
[----:B------:R-:W-:Y:S05]  /*9280*/  BRA `(.L_x_19) ;  /* 0xffffff8400e07947 */ /* 0x000fea000383ffff */
.L_x_26:
[----:B------:R-:W-:Y:S07]  /*9290*/  MOV R2, UR9 ;  /* 0x0000000900027c02 */ /* 0x000fee0008000f00 */
.L_x_120:
[----:B-1----:R1:W2:Y:S02]  /*92a0*/  SYNCS.PHASECHK.TRANS64.TRYWAIT P0, [R2+URZ+0xc0], R5 ;  /* 0x0000c005020075a7 */ /* 0x0022a400080011ff */
[----:B--2---:R-:W-:Y:S05]  /*92b0*/  @!P0 NANOSLEEP.SYNCS 0x989680 ;  /* 0x009896800000895d */ /* 0x004fea0003900000 */
[----:B------:R-:W2:Y:S02]  /*92c0*/  @!P0 SYNCS.PHASECHK.TRANS64 P0, [R2+URZ+0xc0], R5 ;  /* 0x0000c005020085a7 */ /* 0x000ea400080010ff */
[----:B--2---:R-:W-:Y:S05]  /*92d0*/  @!P0 BRA `(.L_x_120) ;  /* 0xfffffffc00f08947 */ /* 0x004fea000383ffff */
[----:B------:R-:W-:Y:S05]  /*92e0*/  BRA `(.L_x_25) ;  /* 0xffffff8c00447947 */ /* 0x000fea000383ffff */
.L_x_30:
[----:B-1----:R-:W-:-:S07]  /*92f0*/  MOV R2, UR22 ;  /* 0x0000001600027c02 */ /* 0x002fce0008000f00 */
.L_x_121:
[----:B-1----:R1:W4:Y:S02]  /*9300*/  SYNCS.PHASECHK.TRANS64.TRYWAIT P0, [R2+URZ+0x1b0], R3 ;  /* 0x0001b003020075a7 */ /* 0x00232400080011ff */
[----:B----4-:R-:W-:Y:S05]  /*9310*/  @!P0 NANOSLEEP.SYNCS 0x989680 ;  /* 0x009896800000895d */ /* 0x010fea0003900000 */
[----:B------:R-:W4:Y:S02]  /*9320*/  @!P0 SYNCS.PHASECHK.TRANS64 P0, [R2+URZ+0x1b0], R3 ;  /* 0x0001b003020085a7 */ /* 0x000f2400080010ff */
[----:B----4-:R-:W-:Y:S05]  /*9330*/  @!P0 BRA `(.L_x_121) ;  /* 0xfffffffc00f08947 */ /* 0x010fea000383ffff */
[----:B------:R-:W-:Y:S05]  /*9340*/  BRA `(.L_x_122) ;  /* 0xffffff9000047947 */ /* 0x000fea000383ffff */
.L_x_34:
[----:B------:R-:W-:-:S07]  /*9350*/  MOV R0, UR4 ;  /* 0x0000000400007c02 */ /* 0x000fce0008000f00 */
.L_x_123:
[----:B-1----:R1:W4:Y:S02]  /*9360*/  SYNCS.PHASECHK.TRANS64.TRYWAIT P0, [R0+URZ], R3 ;  /* 0x00000003000075a7 */ /* 0x00232400080011ff */
[----:B----4-:R-:W-:Y:S05]  /*9370*/  @!P0 NANOSLEEP.SYNCS 0x989680 ;  /* 0x009896800000895d */ /* 0x010fea0003900000 */
[----:B------:R-:W4:Y:S02]  /*9380*/  @!P0 SYNCS.PHASECHK.TRANS64 P0, [R0+URZ], R3 ;  /* 0x00000003000085a7 */ /* 0x000f2400080010ff */
[----:B----4-:R-:W-:Y:S05]  /*9390*/  @!P0 BRA `(.L_x_123) ;  /* 0xfffffffc00f08947 */ /* 0x010fea000383ffff */
[----:B------:R-:W-:Y:S05]  /*93a0*/  BRA `(.L_x_124) ;  /* 0xffffff94005c7947 */ /* 0x000fea000383ffff */
.L_x_35:
[----:B------:R-:W-:-:S07]  /*93b0*/  MOV R0, UR4 ;  /* 0x0000000400007c02 */ /* 0x000fce0008000f00 */
.L_x_125:
[----:B-1----:R1:W4:Y:S02]  /*93c0*/  SYNCS.PHASECHK.TRANS64.TRYWAIT P0, [R0+URZ], R3 ;  /* 0x00000003000075a7 */ /* 0x00232400080011ff */
[----:B----4-:R-:W-:Y:S05]  /*93d0*/  @!P0 NANOSLEEP.SYNCS 0x989680 ;  /* 0x009896800000895d */ /* 0x010fea0003900000 */
[----:B------:R-:W4:Y:S02]  /*93e0*/  @!P0 SYNCS.PHASECHK.TRANS64 P0, [R0+URZ], R3 ;  /* 0x00000003000085a7 */ /* 0x000f2400080010ff */
[----:B----4-:R-:W-:Y:S05]  /*93f0*/  @!P0 BRA `(.L_x_125) ;  /* 0xfffffffc00f08947 */ /* 0x010fea000383ffff */
[----:B------:R-:W-:Y:S05]  /*9400*/  BRA `(.L_x_126) ;  /* 0xffffff94006c7947 */ /* 0x000fea000383ffff */
.L_x_36:
[----:B------:R-:W-:-:S07]  /*9410*/  MOV R0, UR4 ;  /* 0x0000000400007c02 */ /* 0x000fce0008000f00 */
.L_x_127:
[----:B-1----:R1:W4:Y:S02]  /*9420*/  SYNCS.PHASECHK.TRANS64.TRYWAIT P0, [R0+URZ], R3 ;  /* 0x00000003000075a7 */ /* 0x00232400080011ff */
[----:B----4-:R-:W-:Y:S05]  /*9430*/  @!P0 NANOSLEEP.SYNCS 0x989680 ;  /* 0x009896800000895d */ /* 0x010fea0003900000 */
[----:B------:R-:W4:Y:S02]  /*9440*/  @!P0 SYNCS.PHASECHK.TRANS64 P0, [R0+URZ], R3 ;  /* 0x00000003000085a7 */ /* 0x000f2400080010ff */
[----:B----4-:R-:W-:Y:S05]  /*9450*/  @!P0 BRA `(.L_x_127) ;  /* 0xfffffffc00f08947 */ /* 0x010fea000383ffff */
[----:B------:R-:W-:Y:S05]  /*9460*/  BRA `(.L_x_128) ;  /* 0xffffff94007c7947 */ /* 0x000fea000383ffff */
.L_x_37:
[----:B------:R-:W-:-:S07]  /*9470*/  MOV R0, UR4 ;  /* 0x0000000400007c02 */ /* 0x000fce0008000f00 */
.L_x_129:
[----:B-1----:R1:W4:Y:S02]  /*9480*/  SYNCS.PHASECHK.TRANS64.TRYWAIT P0, [R0+URZ], R3 ;  /* 0x00000003000075a7 */ /* 0x00232400080011ff */
[----:B----4-:R-:W-:Y:S05]  /*9490*/  @!P0 NANOSLEEP.SYNCS 0x989680 ;  /* 0x009896800000895d */ /* 0x010fea0003900000 */
[----:B------:R-:W4:Y:S02]  /*94a0*/  @!P0 SYNCS.PHASECHK.TRANS64 P0, [R0+URZ], R3 ;  /* 0x00000003000085a7 */ /* 0x000f2400080010ff */
[----:B----4-:R-:W-:Y:S05]  /*94b0*/  @!P0 BRA `(.L_x_129) ;  /* 0xfffffffc00f08947 */ /* 0x010fea000383ffff */
[----:B------:R-:W-:Y:S05]  /*94c0*/  BRA `(.L_x_130) ;  /* 0xffffff94008c7947 */ /* 0x000fea000383ffff */
.L_x_38:
[----:B------:R-:W-:-:S07]  /*94d0*/  MOV R0, UR4 ;  /* 0x0000000400007c02 */ /* 0x000fce0008000f00 */
.L_x_131:
[----:B-1----:R1:W4:Y:S02]  /*94e0*/  SYNCS.PHASECHK.TRANS64.TRYWAIT P0, [R0+URZ], R3 ;  /* 0x00000003000075a7 */ /* 0x00232400080011ff */
[----:B----4-:R-:W-:Y:S05]  /*94f0*/  @!P0 NANOSLEEP.SYNCS 0x989680 ;  /* 0x009896800000895d */ /* 0x010fea0003900000 */
[----:B------:R-:W4:Y:S02]  /*9500*/  @!P0 SYNCS.PHASECHK.TRANS64 P0, [R0+URZ], R3 ;  /* 0x00000003000085a7 */ /* 0x000f2400080010ff */
[----:B----4-:R-:W-:Y:S05]  /*9510*/  @!P0 BRA `(.L_x_131) ;  /* 0xfffffffc00f08947 */ /* 0x010fea000383ffff */
[----:B------:R-:W-:Y:S05]  /*9520*/  BRA `(.L_x_132) ;  /* 0xffffff94009c7947 */ /* 0x000fea000383ffff */
.L_x_39:
[----:B------:R-:W-:-:S07]  /*9530*/  MOV R0, UR4 ;  /* 0x0000000400007c02 */ /* 0x000fce0008000f00 */
.L_x_133:
[----:B-1----:R1:W4:Y:S02]  /*9540*/  SYNCS.PHASECHK.TRANS64.TRYWAIT P0, [R0+URZ], R3 ;  /* 0x00000003000075a7 */ /* 0x00232400080011ff */
[----:B----4-:R-:W-:Y:S05]  /*9550*/  @!P0 NANOSLEEP.SYNCS 0x989680 ;  /* 0x009896800000895d */ /* 0x010fea0003900000 */
[----:B------:R-:W4:Y:S02]  /*9560*/  @!P0 SYNCS.PHASECHK.TRANS64 P0, [R0+URZ], R3 ;  /* 0x00000003000085a7 */ /* 0x000f2400080010ff */
[----:B----4-:R-:W-:Y:S05]  /*9570*/  @!P0 BRA `(.L_x_133) ;  /* 0xfffffffc00f08947 */ /* 0x010fea000383ffff */
[----:B------:R-:W-:Y:S05]  /*9580*/  BRA `(.L_x_134) ;  /* 0xffffff9400ac7947 */ /* 0x000fea000383ffff */
.L_x_40:
[----:B------:R-:W-:-:S07]  /*9590*/  MOV R0, UR4 ;  /* 0x0000000400007c02 */ /* 0x000fce0008000f00 */
.L_x_135:
[----:B-1----:R1:W4:Y:S02]  /*95a0*/  SYNCS.PHASECHK.TRANS64.TRYWAIT P0, [R0+URZ], R3 ;  /* 0x00000003000075a7 */ /* 0x00232400080011ff */
[----:B----4-:R-:W-:Y:S05]  /*95b0*/  @!P0 NANOSLEEP.SYNCS 0x989680 ;  /* 0x009896800000895d */ /* 0x010fea0003900000 */
[----:B------:R-:W4:Y:S02]  /*95c0*/  @!P0 SYNCS.PHASECHK.TRANS64 P0, [R0+URZ], R3 ;  /* 0x00000003000085a7 */ /* 0x000f2400080010ff */
[----:B----4-:R-:W-:Y:S05]  /*95d0*/  @!P0 BRA `(.L_x_135) ;  /* 0xfffffffc00f08947 */ /* 0x010fea000383ffff */
[----:B------:R-:W-:Y:S05]  /*95e0*/  BRA `(.L_x_136) ;  /* 0xffffff9400bc7947 */ /* 0x000fea000383ffff */
.L_x_41:
[----:B------:R-:W-:-:S07]  /*95f0*/  MOV R0, UR4 ;  /* 0x0000000400007c02 */ /* 0x000fce0008000f00 */
.L_x_137:
[----:B-1----:R1:W4:Y:S02]  /*9600*/  SYNCS.PHASECHK.TRANS64.TRYWAIT P0, [R0+URZ], R3 ;  /* 0x00000003000075a7 */ /* 0x00232400080011ff */
[----:B----4-:R-:W-:Y:S05]  /*9610*/  @!P0 NANOSLEEP.SYNCS 0x989680 ;  /* 0x009896800000895d */ /* 0x010fea0003900000 */
[----:B------:R-:W4:Y:S02]  /*9620*/  @!P0 SYNCS.PHASECHK.TRANS64 P0, [R0+URZ], R3 ;  /* 0x00000003000085a7 */ /* 0x000f2400080010ff */
[----:B----4-:R-:W-:Y:S05]  /*9630*/  @!P0 BRA `(.L_x_137) ;  /* 0xfffffffc00f08947 */ /* 0x010fea000383ffff */
[----:B------:R-:W-:Y:S05]  /*9640*/  BRA `(.L_x_138) ;  /* 0xffffff9400cc7947 */ /* 0x000fea000383ffff */
.L_x_42:
[----:B------:R-:W-:-:S07]  /*9650*/  MOV R0, UR4 ;  /* 0x0000000400007c02 */ /* 0x000fce0008000f00 */
.L_x_139:
[----:B-1----:R1:W4:Y:S02]  /*9660*/  SYNCS.PHASECHK.TRANS64.TRYWAIT P0, [R0+URZ], R3 ;  /* 0x00000003000075a7 */ /* 0x00232400080011ff */
[----:B----4-:R-:W-:Y:S05]  /*9670*/  @!P0 NANOSLEEP.SYNCS 0x989680 ;  /* 0x009896800000895d */ /* 0x010fea0003900000 */
[----:B------:R-:W4:Y:S02]  /*9680*/  @!P0 SYNCS.PHASECHK.TRANS64 P0, [R0+URZ], R3 ;  /* 0x00000003000085a7 */ /* 0x000f2400080010ff */
[----:B----4-:R-:W-:Y:S05]  /*9690*/  @!P0 BRA `(.L_x_139) ;  /* 0xfffffffc00f08947 */ /* 0x010fea000383ffff */
[----:B------:R-:W-:Y:S05]  /*96a0*/  BRA `(.L_x_140) ;  /* 0xffffff9400dc7947 */ /* 0x000fea000383ffff */
.L_x_43:
[----:B------:R-:W-:-:S07]  /*96b0*/  MOV R0, UR4 ;  /* 0x0000000400007c02 */ /* 0x000fce0008000f00 */
.L_x_141:
[----:B-1----:R1:W4:Y:S02]  /*96c0*/  SYNCS.PHASECHK.TRANS64.TRYWAIT P0, [R0+URZ], R3 ;  /* 0x00000003000075a7 */ /* 0x00232400080011ff */
[----:B----4-:R-:W-:Y:S05]  /*96d0*/  @!P0 NANOSLEEP.SYNCS 0x989680 ;  /* 0x009896800000895d */ /* 0x010fea0003900000 */
[----:B------:R-:W4:Y:S02]  /*96e0*/  @!P0 SYNCS.PHASECHK.TRANS64 P0, [R0+URZ], R3 ;  /* 0x00000003000085a7 */ /* 0x000f2400080010ff */
[----:B----4-:R-:W-:Y:S05]  /*96f0*/  @!P0 BRA `(.L_x_141) ;  /* 0xfffffffc00f08947 */ /* 0x010fea000383ffff */
[----:B------:R-:W-:Y:S05]  /*9700*/  BRA `(.L_x_142) ;  /* 0xffffff9400ec7947 */ /* 0x000fea000383ffff */
.L_x_44:
[----:B------:R-:W-:-:S07]  /*9710*/  MOV R0, UR4 ;  /* 0x0000000400007c02 */ /* 0x000fce0008000f00 */
.L_x_143:
[----:B-1----:R1:W4:Y:S02]  /*9720*/  SYNCS.PHASECHK.TRANS64.TRYWAIT P0, [R0+URZ], R3 ;  /* 0x00000003000075a7 */ /* 0x00232400080011ff */
[----:B----4-:R-:W-:Y:S05]  /*9730*/  @!P0 NANOSLEEP.SYNCS 0x989680 ;  /* 0x009896800000895d */ /* 0x010fea0003900000 */
[----:B------:R-:W4:Y:S02]  /*9740*/  @!P0 SYNCS.PHASECHK.TRANS64 P0, [R0+URZ], R3 ;  /* 0x00000003000085a7 */ /* 0x000f2400080010ff */
[----:B----4-:R-:W-:Y:S05]  /*9750*/  @!P0 BRA `(.L_x_143) ;  /* 0xfffffffc00f08947 */ /* 0x010fea000383ffff */
[----:B------:R-:W-:Y:S05]  /*9760*/  BRA `(.L_x_144) ;  /* 0xffffff9400fc7947 */ /* 0x000fea000383ffff */
.L_x_45:
[----:B------:R-:W-:-:S07]  /*9770*/  MOV R0, UR4 ;  /* 0x0000000400007c02 */ /* 0x000fce0008000f00 */
.L_x_145:
[----:B-1----:R1:W4:Y:S02]  /*9780*/  SYNCS.PHASECHK.TRANS64.TRYWAIT P0, [R0+URZ], R3 ;  /* 0x00000003000075a7 */ /* 0x00232400080011ff */
[----:B----4-:R-:W-:Y:S05]  /*9790*/  @!P0 NANOSLEEP.SYNCS 0x989680 ;  /* 0x009896800000895d */ /* 0x010fea0003900000 */
[----:B------:R-:W4:Y:S02]  /*97a0*/  @!P0 SYNCS.PHASECHK.TRANS64 P0, [R0+URZ], R3 ;  /* 0x00000003000085a7 */ /* 0x000f2400080010ff */
[----:B----4-:R-:W-:Y:S05]  /*97b0*/  @!P0 BRA `(.L_x_145) ;  /* 0xfffffffc00f08947 */ /* 0x010fea000383ffff */
[----:B------:R-:W-:Y:S05]  /*97c0*/  BRA `(.L_x_146) ;  /* 0xffffff98000c7947 */ /* 0x000fea000383ffff */
.L_x_46:
[----:B------:R-:W-:-:S07]  /*97d0*/  MOV R0, UR4 ;  /* 0x0000000400007c02 */ /* 0x000fce0008000f00 */
.L_x_147:
[----:B-1----:R1:W4:Y:S02]  /*97e0*/  SYNCS.PHASECHK.TRANS64.TRYWAIT P0, [R0+URZ], R3 ;  /* 0x00000003000075a7 */ /* 0x00232400080011ff */
[----:B----4-:R-:W-:Y:S05]  /*97f0*/  @!P0 NANOSLEEP.SYNCS 0x989680 ;  /* 0x009896800000895d */ /* 0x010fea0003900000 */
[----:B------:R-:W4:Y:S02]  /*9800*/  @!P0 SYNCS.PHASECHK.TRANS64 P0, [R0+URZ], R3 ;  /* 0x00000003000085a7 */ /* 0x000f2400080010ff */
[----:B----4-:R-:W-:Y:S05]  /*9810*/  @!P0 BRA `(.L_x_147) ;  /* 0xfffffffc00f08947 */ /* 0x010fea000383ffff */
[----:B------:R-:W-:Y:S05]  /*9820*/  BRA `(.L_x_148) ;  /* 0xffffff98001c7947 */ /* 0x000fea000383ffff */
.L_x_47:
[----:B------:R-:W-:-:S07]  /*9830*/  MOV R0, UR4 ;  /* 0x0000000400007c02 */ /* 0x000fce0008000f00 */
.L_x_149:
[----:B-1----:R1:W4:Y:S02]  /*9840*/  SYNCS.PHASECHK.TRANS64.TRYWAIT P0, [R0+URZ], R3 ;  /* 0x00000003000075a7 */ /* 0x00232400080011ff */
[----:B----4-:R-:W-:Y:S05]  /*9850*/  @!P0 NANOSLEEP.SYNCS 0x989680 ;  /* 0x009896800000895d */ /* 0x010fea0003900000 */
[----:B------:R-:W4:Y:S02]  /*9860*/  @!P0 SYNCS.PHASECHK.TRANS64 P0, [R0+URZ], R3 ;  /* 0x00000003000085a7 */ /* 0x000f2400080010ff */
[----:B----4-:R-:W-:Y:S05]  /*9870*/  @!P0 BRA `(.L_x_149) ;  /* 0xfffffffc00f08947 */ /* 0x010fea000383ffff */
[----:B------:R-:W-:Y:S05]  /*9880*/  BRA `(.L_x_150) ;  /* 0xffffff98002c7947 */ /* 0x000fea000383ffff */
.L_x_48:
[----:B------:R-:W-:-:S07]  /*9890*/  MOV R0, UR4 ;  /* 0x0000000400007c02 */ /* 0x000fce0008000f00 */
.L_x_151:
[----:B-1----:R1:W4:Y:S02]  /*98a0*/  SYNCS.PHASECHK.TRANS64.TRYWAIT P0, [R0+URZ], R3 ;  /* 0x00000003000075a7 */ /* 0x00232400080011ff */
[----:B----4-:R-:W-:Y:S05]  /*98b0*/  @!P0 NANOSLEEP.SYNCS 0x989680 ;  /* 0x009896800000895d */ /* 0x010fea0003900000 */
[----:B------:R-:W4:Y:S02]  /*98c0*/  @!P0 SYNCS.PHASECHK.TRANS64 P0, [R0+URZ], R3 ;  /* 0x00000003000085a7 */ /* 0x000f2400080010ff */
[----:B----4-:R-:W-:Y:S05]  /*98d0*/  @!P0 BRA `(.L_x_151) ;  /* 0xfffffffc00f08947 */ /* 0x010fea000383ffff */
[----:B------:R-:W-:Y:S05]  /*98e0*/  BRA `(.L_x_152) ;  /* 0xffffff98003c7947 */ /* 0x000fea000383ffff */
.L_x_49:
[----:B------:R-:W-:-:S07]  /*98f0*/  MOV R0, UR4 ;  /* 0x0000000400007c02 */ /* 0x000fce0008000f00 */
.L_x_153:
[----:B-1----:R1:W4:Y:S02]  /*9900*/  SYNCS.PHASECHK.TRANS64.TRYWAIT P0, [R0+URZ], R3 ;  /* 0x00000003000075a7 */ /* 0x00232400080011ff */
[----:B----4-:R-:W-:Y:S05]  /*9910*/  @!P0 NANOSLEEP.SYNCS 0x989680 ;  /* 0x009896800000895d */ /* 0x010fea0003900000 */
[----:B------:R-:W4:Y:S02]  /*9920*/  @!P0 SYNCS.PHASECHK.TRANS64 P0, [R0+URZ], R3 ;  /* 0x00000003000085a7 */ /* 0x000f2400080010ff */
[----:B----4-:R-:W-:Y:S05]  /*9930*/  @!P0 BRA `(.L_x_153) ;  /* 0xfffffffc00f08947 */ /* 0x010fea000383ffff */
[----:B------:R-:W-:Y:S05]  /*9940*/  BRA `(.L_x_154) ;  /* 0xffffff98004c7947 */ /* 0x000fea000383ffff */
.L_x_50:
[----:B------:R-:W-:-:S07]  /*9950*/  MOV R0, UR4 ;  /* 0x0000000400007c02 */ /* 0x000fce0008000f00 */
.L_x_155:
[----:B-1----:R1:W4:Y:S02]  /*9960*/  SYNCS.PHASECHK.TRANS64.TRYWAIT P0, [R0+URZ], R3 ;  /* 0x00000003000075a7 */ /* 0x00232400080011ff */
[----:B----4-:R-:W-:Y:S05]  /*9970*/  @!P0 NANOSLEEP.SYNCS 0x989680 ;  /* 0x009896800000895d */ /* 0x010fea0003900000 */
[----:B------:R-:W4:Y:S02]  /*9980*/  @!P0 SYNCS.PHASECHK.TRANS64 P0, [R0+URZ], R3 ;  /* 0x00000003000085a7 */ /* 0x000f2400080010ff */
[----:B----4-:R-:W-:Y:S05]  /*9990*/  @!P0 BRA `(.L_x_155) ;  /* 0xfffffffc00f08947 */ /* 0x010fea000383ffff */
[----:B------:R-:W-:Y:S05]  /*99a0*/  BRA `(.L_x_156) ;  /* 0xffffff98005c7947 */ /* 0x000fea000383ffff */
.L_x_51:
[----:B------:R-:W-:-:S07]  /*99b0*/  MOV R0, UR4 ;  /* 0x0000000400007c02 */ /* 0x000fce0008000f00 */
.L_x_157:
[----:B-1----:R1:W4:Y:S02]  /*99c0*/  SYNCS.PHASECHK.TRANS64.TRYWAIT P0, [R0+URZ], R3 ;  /* 0x00000003000075a7 */ /* 0x00232400080011ff */
[----:B----4-:R-:W-:Y:S05]  /*99d0*/  @!P0 NANOSLEEP.SYNCS 0x989680 ;  /* 0x009896800000895d */ /* 0x010fea0003900000 */
[----:B------:R-:W4:Y:S02]  /*99e0*/  @!P0 SYNCS.PHASECHK.TRANS64 P0, [R0+URZ], R3 ;  /* 0x00000003000085a7 */ /* 0x000f2400080010ff */
[----:B----4-:R-:W-:Y:S05]  /*99f0*/  @!P0 BRA `(.L_x_157) ;  /* 0xfffffffc00f08947 */ /* 0x010fea000383ffff */
[----:B------:R-:W-:Y:S05]  /*9a00*/  BRA `(.L_x_158) ;  /* 0xffffff98006c7947 */ /* 0x000fea000383ffff */
.L_x_52:
[----:B------:R-:W-:-:S07]  /*9a10*/  MOV R0, UR4 ;  /* 0x0000000400007c02 */ /* 0x000fce0008000f00 */
.L_x_159:
[----:B-1----:R1:W4:Y:S02]  /*9a20*/  SYNCS.PHASECHK.TRANS64.TRYWAIT P0, [R0+URZ], R3 ;  /* 0x00000003000075a7 */ /* 0x00232400080011ff */
[----:B----4-:R-:W-:Y:S05]  /*9a30*/  @!P0 NANOSLEEP.SYNCS 0x989680 ;  /* 0x009896800000895d */ /* 0x010fea0003900000 */
[----:B------:R-:W4:Y:S02]  /*9a40*/  @!P0 SYNCS.PHASECHK.TRANS64 P0, [R0+URZ], R3 ;  /* 0x00000003000085a7 */ /* 0x000f2400080010ff */
[----:B----4-:R-:W-:Y:S05]  /*9a50*/  @!P0 BRA `(.L_x_159) ;  /* 0xfffffffc00f08947 */ /* 0x010fea000383ffff */
[----:B------:R-:W-:Y:S05]  /*9a60*/  BRA `(.L_x_160) ;  /* 0xffffff98007c7947 */ /* 0x000fea000383ffff */
.L_x_53:
[----:B------:R-:W-:-:S07]  /*9a70*/  MOV R0, UR4 ;  /* 0x0000000400007c02 */ /* 0x000fce0008000f00 */
.L_x_161:
[----:B-1----:R1:W4:Y:S02]  /*9a80*/  SYNCS.PHASECHK.TRANS64.TRYWAIT P0, [R0+URZ], R3 ;  /* 0x00000003000075a7 */ /* 0x00232400080011ff */
[----:B----4-:R-:W-:Y:S05]  /*9a90*/  @!P0 NANOSLEEP.SYNCS 0x989680 ;  /* 0x009896800000895d */ /* 0x010fea0003900000 */
[----:B------:R-:W4:Y:S02]  /*9aa0*/  @!P0 SYNCS.PHASECHK.TRANS64 P0, [R0+URZ], R3 ;  /* 0x00000003000085a7 */ /* 0x000f2400080010ff */
[----:B----4-:R-:W-:Y:S05]  /*9ab0*/  @!P0 BRA `(.L_x_161) ;  /* 0xfffffffc00f08947 */ /* 0x010fea000383ffff */
[----:B------:R-:W-:Y:S05]  /*9ac0*/  BRA `(.L_x_162) ;  /* 0xffffff98008c7947 */ /* 0x000fea000383ffff */
.L_x_54:
[----:B------:R-:W-:-:S07]  /*9ad0*/  MOV R0, UR4 ;  /* 0x0000000400007c02 */ /* 0x000fce0008000f00 */
.L_x_163:
[----:B-1----:R1:W4:Y:S02]  /*9ae0*/  SYNCS.PHASECHK.TRANS64.TRYWAIT P0, [R0+URZ], R3 ;  /* 0x00000003000075a7 */ /* 0x00232400080011ff */
[----:B----4-:R-:W-:Y:S05]  /*9af0*/  @!P0 NANOSLEEP.SYNCS 0x989680 ;  /* 0x009896800000895d */ /* 0x010fea0003900000 */
[----:B------:R-:W4:Y:S02]  /*9b00*/  @!P0 SYNCS.PHASECHK.TRANS64 P0, [R0+URZ], R3 ;  /* 0x00000003000085a7 */ /* 0x000f2400080010ff */
[----:B----4-:R-:W-:Y:S05]  /*9b10*/  @!P0 BRA `(.L_x_163) ;  /* 0xfffffffc00f08947 */ /* 0x010fea000383ffff */
[----:B------:R-:W-:Y:S05]  /*9b20*/  BRA `(.L_x_164) ;  /* 0xffffff98009c7947 */ /* 0x000fea000383ffff */
.L_x_55:
[----:B------:R-:W-:-:S07]  /*9b30*/  MOV R0, UR4 ;  /* 0x0000000400007c02 */ /* 0x000fce0008000f00 */
.L_x_165:
[----:B-1----:R1:W4:Y:S02]  /*9b40*/  SYNCS.PHASECHK.TRANS64.TRYWAIT P0, [R0+URZ], R3 ;  /* 0x00000003000075a7 */ /* 0x00232400080011ff */
[----:B----4-:R-:W-:Y:S05]  /*9b50*/  @!P0 NANOSLEEP.SYNCS 0x989680 ;  /* 0x009896800000895d */ /* 0x010fea0003900000 */
[----:B------:R-:W4:Y:S02]  /*9b60*/  @!P0 SYNCS.PHASECHK.TRANS64 P0, [R0+URZ], R3 ;  /* 0x00000003000085a7 */ /* 0x000f2400080010ff */
[----:B----4-:R-:W-:Y:S05]  /*9b70*/  @!P0 BRA `(.L_x_165) ;  /* 0xfffffffc00f08947 */ /* 0x010fea000383ffff */
[----:B------:R-:W-:Y:S05]  /*9b80*/  BRA `(.L_x_166) ;  /* 0xffffff9800ac7947 */ /* 0x000fea000383ffff */
.L_x_56:
[----:B------:R-:W-:-:S07]  /*9b90*/  MOV R0, UR4 ;  /* 0x0000000400007c02 */ /* 0x000fce0008000f00 */
.L_x_167:
[----:B-1----:R1:W4:Y:S02]  /*9ba0*/  SYNCS.PHASECHK.TRANS64.TRYWAIT P0, [R0+URZ], R3 ;  /* 0x00000003000075a7 */ /* 0x00232400080011ff */
[----:B----4-:R-:W-:Y:S05]  /*9bb0*/  @!P0 NANOSLEEP.SYNCS 0x989680 ;  /* 0x009896800000895d */ /* 0x010fea0003900000 */
[----:B------:R-:W4:Y:S02]  /*9bc0*/  @!P0 SYNCS.PHASECHK.TRANS64 P0, [R0+URZ], R3 ;  /* 0x00000003000085a7 */ /* 0x000f2400080010ff */
[----:B----4-:R-:W-:Y:S05]  /*9bd0*/  @!P0 BRA `(.L_x_167) ;  /* 0xfffffffc00f08947 */ /* 0x010fea000383ffff */
[----:B------:R-:W-:Y:S05]  /*9be0*/  BRA `(.L_x_168) ;  /* 0xffffff9800bc7947 */ /* 0x000fea000383ffff */
.L_x_59:
[----:B------:R-:W-:-:S07]  /*9bf0*/  MOV R4, UR45 ;  /* 0x0000002d00047c02 */ /* 0x000fce0008000f00 */
.L_x_169:
[----:B-1----:R1:W2:Y:S02]  /*9c00*/  SYNCS.PHASECHK.TRANS64.TRYWAIT P1, [R4+URZ+0x1b8], R7 ;  /* 0x0001b807040075a7 */ /* 0x0022a400080211ff */
[----:B--2---:R-:W-:Y:S05]  /*9c10*/  @!P1 NANOSLEEP.SYNCS 0x989680 ;  /* 0x009896800000995d */ /* 0x004fea0003900000 */
[----:B------:R-:W2:Y:S02]  /*9c20*/  @!P1 SYNCS.PHASECHK.TRANS64 P1, [R4+URZ+0x1b8], R7 ;  /* 0x0001b807040095a7 */ /* 0x000ea400080210ff */
[----:B--2---:R-:W-:Y:S05]  /*9c30*/  @!P1 BRA `(.L_x_169) ;  /* 0xfffffffc00f09947 */ /* 0x004fea000383ffff */
[----:B------:R-:W-:Y:S05]  /*9c40*/  BRA `(.L_x_170) ;  /* 0xffffff9c00247947 */ /* 0x000fea000383ffff */
.L_x_60:
[----:B-1----:R-:W-:-:S07]  /*9c50*/  MOV R4, UR45 ;  /* 0x0000002d00047c02 */ /* 0x002fce0008000f00 */
.L_x_171:
[----:B-1----:R1:W2:Y:S02]  /*9c60*/  SYNCS.PHASECHK.TRANS64.TRYWAIT P1, [R4+URZ+0x1b0], R5 ;  /* 0x0001b005040075a7 */ /* 0x0022a400080211ff */
[----:B--2---:R-:W-:Y:S05]  /*9c70*/  @!P1 NANOSLEEP.SYNCS 0x989680 ;  /* 0x009896800000995d */ /* 0x004fea0003900000 */
[----:B------:R-:W2:Y:S02]  /*9c80*/  @!P1 SYNCS.PHASECHK.TRANS64 P1, [R4+URZ+0x1b0], R5 ;  /* 0x0001b005040095a7 */ /* 0x000ea400080210ff */
[----:B--2---:R-:W-:Y:S05]  /*9c90*/  @!P1 BRA `(.L_x_171) ;  /* 0xfffffffc00f09947 */ /* 0x004fea000383ffff */
[----:B------:R-:W-:Y:S05]  /*9ca0*/  BRA `(.L_x_172) ;  /* 0xffffff9c002c7947 */ /* 0x000fea000383ffff */
.L_x_68:
[----:B------:R-:W-:-:S07]  /*9cb0*/  MOV R0, UR6 ;  /* 0x0000000600007c02 */ /* 0x000fce0008000f00 */
.L_x_173:
[----:B-1----:R1:W2:Y:S02]  /*9cc0*/  SYNCS.PHASECHK.TRANS64.TRYWAIT P0, [R0+URZ+0x1b0], R5 ;  /* 0x0001b005000075a7 */ /* 0x0022a400080011ff */
[----:B--2---:R-:W-:Y:S05]  /*9cd0*/  @!P0 NANOSLEEP.SYNCS 0x989680 ;  /* 0x009896800000895d */ /* 0x004fea0003900000 */
[----:B------:R-:W2:Y:S02]  /*9ce0*/  @!P0 SYNCS.PHASECHK.TRANS64 P0, [R0+URZ+0x1b0], R5 ;  /* 0x0001b005000085a7 */ /* 0x000ea400080010ff */
[----:B--2---:R-:W-:Y:S05]  /*9cf0*/  @!P0 BRA `(.L_x_173) ;  /* 0xfffffffc00f08947 */ /* 0x004fea000383ffff */
[----:B------:R-:W-:Y:S05]  /*9d00*/  BRA `(.L_x_174) ;  /* 0xffffffa000987947 */ /* 0x000fea000383ffff */
.L_x_69:
[----:B------:R-:W-:-:S07]  /*9d10*/  MOV R5, UR8 ;  /* 0x0000000800057c02 */ /* 0x000fce0008000f00 */
.L_x_175:
[----:B-1----:R1:W2:Y:S02]  /*9d20*/  SYNCS.PHASECHK.TRANS64.TRYWAIT P0, [R5+URZ+0x1d0], R0 ;  /* 0x0001d000050075a7 */ /* 0x0022a400080011ff */
[----:B--2---:R-:W-:Y:S05]  /*9d30*/  @!P0 NANOSLEEP.SYNCS 0x989680 ;  /* 0x009896800000895d */ /* 0x004fea0003900000 */
[----:B------:R-:W2:Y:S02]  /*9d40*/  @!P0 SYNCS.PHASECHK.TRANS64 P0, [R5+URZ+0x1d0], R0 ;  /* 0x0001d000050085a7 */ /* 0x000ea400080010ff */
[----:B--2---:R-:W-:Y:S05]  /*9d50*/  @!P0 BRA `(.L_x_175) ;  /* 0xfffffffc00f08947 */ /* 0x004fea000383ffff */
[----:B------:R-:W-:Y:S05]  /*9d60*/  BRA `(.L_x_176) ;  /* 0xffffffa000b47947 */ /* 0x000fea000383ffff */
.L_x_72:
[----:B-1----:R-:W-:Y:S07]  /*9d70*/  MOV R0, UR7 ;  /* 0x0000000700007c02 */ /* 0x002fee0008000f00 */
.L_x_177:
[----:B-1----:R1:W2:Y:S02]  /*9d80*/  SYNCS.PHASECHK.TRANS64.TRYWAIT P0, [R0+URZ], R5 ;  /* 0x00000005000075a7 */ /* 0x0022a400080011ff */
[----:B--2---:R-:W-:Y:S05]  /*9d90*/  @!P0 NANOSLEEP.SYNCS 0x989680 ;  /* 0x009896800000895d */ /* 0x004fea0003900000 */
[----:B------:R-:W2:Y:S02]  /*9da0*/  @!P0 SYNCS.PHASECHK.TRANS64 P0, [R0+URZ], R5 ;  /* 0x00000005000085a7 */ /* 0x000ea400080010ff */
[----:B--2---:R-:W-:Y:S05]  /*9db0*/  @!P0 BRA `(.L_x_177) ;  /* 0xfffffffc00f08947 */ /* 0x004fea000383ffff */
[----:B------:R-:W-:Y:S05]  /*9dc0*/  BRA `(.L_x_71) ;  /* 0xffffffa000d87947 */ /* 0x000fea000383ffff */
.L_x_75:
[----:B------:R-:W-:-:S07]  /*9dd0*/  MOV R0, UR5 ;  /* 0x0000000500007c02 */ /* 0x000fce0008000f00 */
.L_x_178:
[----:B-1----:R1:W4:Y:S02]  /*9de0*/  SYNCS.PHASECHK.TRANS64.TRYWAIT P0, [R0+URZ], R3 ;  /* 0x00000003000075a7 */ /* 0x00232400080011ff */
[----:B----4-:R-:W-:Y:S05]  /*9df0*/  @!P0 NANOSLEEP.SYNCS 0x989680 ;  /* 0x009896800000895d */ /* 0x010fea0003900000 */
[----:B------:R-:W4:Y:S02]  /*9e00*/  @!P0 SYNCS.PHASECHK.TRANS64 P0, [R0+URZ], R3 ;  /* 0x00000003000085a7 */ /* 0x000f2400080010ff */
[----:B----4-:R-:W-:Y:S05]  /*9e10*/  @!P0 BRA `(.L_x_178) ;  /* 0xfffffffc00f08947 */ /* 0x010fea000383ffff */
[----:B------:R-:W-:Y:S05]  /*9e20*/  BRA `(.L_x_179) ;  /* 0xffffffa400847947 */ /* 0x000fea000383ffff */
.L_x_76:
[----:B------:R-:W-:-:S07]  /*9e30*/  MOV R0, UR7 ;  /* 0x0000000700007c02 */ /* 0x000fce0008000f00 */
.L_x_180:
[----:B-1----:R1:W4:Y:S02]  /*9e40*/  SYNCS.PHASECHK.TRANS64.TRYWAIT P0, [R0+URZ], R3 ;  /* 0x00000003000075a7 */ /* 0x00232400080011ff */
[----:B----4-:R-:W-:Y:S05]  /*9e50*/  @!P0 NANOSLEEP.SYNCS 0x989680 ;  /* 0x009896800000895d */ /* 0x010fea0003900000 */
[----:B------:R-:W4:Y:S02]  /*9e60*/  @!P0 SYNCS.PHASECHK.TRANS64 P0, [R0+URZ], R3 ;  /* 0x00000003000085a7 */ /* 0x000f2400080010ff */
[----:B----4-:R-:W-:Y:S05]  /*9e70*/  @!P0 BRA `(.L_x_180) ;  /* 0xfffffffc00f08947 */ /* 0x010fea000383ffff */
[----:B------:R-:W-:Y:S05]  /*9e80*/  BRA `(.L_x_181) ;  /* 0xffffffa400907947 */ /* 0x000fea000383ffff */
.L_x_81:
[----:B------:R-:W-:Y:S07]  /*9e90*/  MOV R0, UR22 ;  /* 0x0000001600007c02 */ /* 0x000fee0008000f00 */
.L_x_182:
[----:B--2---:R2:W3:Y:S02]  /*9ea0*/  SYNCS.PHASECHK.TRANS64.TRYWAIT P0, [R0+URZ+0x1b0], R3 ;  /* 0x0001b003000075a7 */ /* 0x0044e400080011ff */
[----:B---3--:R-:W-:Y:S05]  /*9eb0*/  @!P0 NANOSLEEP.SYNCS 0x989680 ;  /* 0x009896800000895d */ /* 0x008fea0003900000 */
[----:B------:R-:W3:Y:S02]  /*9ec0*/  @!P0 SYNCS.PHASECHK.TRANS64 P0, [R0+URZ+0x1b0], R3 ;  /* 0x0001b003000085a7 */ /* 0x000ee400080010ff */
[----:B---3--:R-:W-:Y:S05]  /*9ed0*/  @!P0 BRA `(.L_x_182) ;  /* 0xfffffffc00f08947 */ /* 0x008fea000383ffff */
[----:B------:R-:W-:Y:S05]  /*9ee0*/  BRA `(.L_x_183) ;  /* 0xffffffa800b07947 */ /* 0x000fea000383ffff */
.L_x_84:
[----:B------:R-:W-:Y:S07]  /*9ef0*/  MOV R0, UR22 ;  /* 0x0000001600007c02 */ /* 0x000fee0008000f00 */
.L_x_184:
[----:B-1----:R1:W2:Y:S02]  /*9f00*/  SYNCS.PHASECHK.TRANS64.TRYWAIT P0, [R0+URZ+0x1a8], R3 ;  /* 0x0001a803000075a7 */ /* 0x0022a400080011ff */
[----:B--2---:R-:W-:Y:S05]  /*9f10*/  @!P0 NANOSLEEP.SYNCS 0x989680 ;  /* 0x009896800000895d */ /* 0x004fea0003900000 */
[----:B------:R-:W2:Y:S02]  /*9f20*/  @!P0 SYNCS.PHASECHK.TRANS64 P0, [R0+URZ+0x1a8], R3 ;  /* 0x0001a803000085a7 */ /* 0x000ea400080010ff */
[----:B--2---:R-:W-:Y:S05]  /*9f30*/  @!P0 BRA `(.L_x_184) ;  /* 0xfffffffc00f08947 */ /* 0x004fea000383ffff */
[----:B------:R-:W-:Y:S05]  /*9f40*/  BRA `(.L_x_83) ;  /* 0xffffffac00887947 */ /* 0x000fea000383ffff */
.L_x_87:
[----:B------:R-:W-:Y:S07]  /*9f50*/  MOV R3, UR22 ;  /* 0x0000001600037c02 */ /* 0x000fee0008000f00 */
.L_x_185:
[----:B-1----:R1:W2:Y:S02]  /*9f60*/  SYNCS.PHASECHK.TRANS64.TRYWAIT P0, [R3+URZ+0x190], R12 ;  /* 0x0001900c030075a7 */ /* 0x0022a400080011ff */
[----:B--2---:R-:W-:Y:S05]  /*9f70*/  @!P0 NANOSLEEP.SYNCS 0x989680 ;  /* 0x009896800000895d */ /* 0x004fea0003900000 */
[----:B------:R-:W2:Y:S02]  /*9f80*/  @!P0 SYNCS.PHASECHK.TRANS64 P0, [R3+URZ+0x190], R12 ;  /* 0x0001900c030085a7 */ /* 0x000ea400080010ff */
[----:B--2---:R-:W-:Y:S05]  /*9f90*/  @!P0 BRA `(.L_x_185) ;  /* 0xfffffffc00f08947 */ /* 0x004fea000383ffff */
[----:B------:R-:W-:Y:S05]  /*9fa0*/  BRA `(.L_x_186) ;  /* 0xffffffb000407947 */ /* 0x000fea000383ffff */
.L_x_88:
[----:B------:R-:W-:Y:S07]  /*9fb0*/  MOV R3, UR22 ;  /* 0x0000001600037c02 */ /* 0x000fee0008000f00 */
.L_x_187:
[----:B-1----:R1:W2:Y:S02]  /*9fc0*/  SYNCS.PHASECHK.TRANS64.TRYWAIT P0, [R3+URZ+0x198], R12 ;  /* 0x0001980c030075a7 */ /* 0x0022a400080011ff */
[----:B--2---:R-:W-:Y:S05]  /*9fd0*/  @!P0 NANOSLEEP.SYNCS 0x989680 ;  /* 0x009896800000895d */ /* 0x004fea0003900000 */
[----:B------:R-:W2:Y:S02]  /*9fe0*/  @!P0 SYNCS.PHASECHK.TRANS64 P0, [R3+URZ+0x198], R12 ;  /* 0x0001980c030085a7 */ /* 0x000ea400080010ff */
[----:B--2---:R-:W-:Y:S05]  /*9ff0*/  @!P0 BRA `(.L_x_187) ;  /* 0xfffffffc00f08947 */ /* 0x004fea000383ffff */
[----:B------:R-:W-:Y:S05]  /*a000*/  BRA `(.L_x_188) ;  /* 0xffffffb000b87947 */ /* 0x000fea000383ffff */
.L_x_90:
[----:B------:R-:W-:-:S07]  /*a010*/  MOV R0, UR22 ;  /* 0x0000001600007c02 */ /* 0x000fce0008000f00 */
.L_x_189:
[----:B-1----:R1:W3:Y:S02]  /*a020*/  SYNCS.PHASECHK.TRANS64.TRYWAIT P0, [R0+URZ+0x190], R3 ;  /* 0x00019003000075a7 */ /* 0x0022e400080011ff */
[----:B---3--:R-:W-:Y:S05]  /*a030*/  @!P0 NANOSLEEP.SYNCS 0x989680 ;  /* 0x009896800000895d */ /* 0x008fea0003900000 */
[----:B------:R-:W3:Y:S02]  /*a040*/  @!P0 SYNCS.PHASECHK.TRANS64 P0, [R0+URZ+0x190], R3 ;  /* 0x00019003000085a7 */ /* 0x000ee400080010ff */
[----:B---3--:R-:W-:Y:S05]  /*a050*/  @!P0 BRA `(.L_x_189) ;  /* 0xfffffffc00f08947 */ /* 0x008fea000383ffff */
[----:B------:R-:W-:Y:S05]  /*a060*/  BRA `(.L_x_190) ;  /* 0xffffffb4001c7947 */ /* 0x000fea000383ffff */
.L_x_92:
[----:B------:R-:W-:Y:S07]  /*a070*/  MOV R0, UR51 ;  /* 0x0000003300007c02 */ /* 0x000fee0008000f00 */
.L_x_191:
[----:B-1----:R1:W2:Y:S02]  /*a080*/  SYNCS.PHASECHK.TRANS64.TRYWAIT P0, [R0+URZ+0x1b0], R3 ;  /* 0x0001b003000075a7 */ /* 0x0022a400080011ff */
[----:B--2---:R-:W-:Y:S05]  /*a090*/  @!P0 NANOSLEEP.SYNCS 0x989680 ;  /* 0x009896800000895d */ /* 0x004fea0003900000 */
[----:B------:R-:W2:Y:S02]  /*a0a0*/  @!P0 SYNCS.PHASECHK.TRANS64 P0, [R0+URZ+0x1b0], R3 ;  /* 0x0001b003000085a7 */ /* 0x000ea400080010ff */
[----:B--2---:R-:W-:Y:S05]  /*a0b0*/  @!P0 BRA `(.L_x_191) ;  /* 0xfffffffc00f08947 */ /* 0x004fea000383ffff */
[----:B------:R-:W-:Y:S05]  /*a0c0*/  BRA `(.L_x_192) ;  /* 0xffffffb400f07947 */ /* 0x000fea000383ffff */
.L_x_103:
[----:B---3--:R3:W1:Y:S02]  /*a0d0*/  SYNCS.PHASECHK.TRANS64.TRYWAIT P1, [R0+URZ+0x180], R5 ;  /* 0x00018005000075a7 */ /* 0x00866400080211ff */
[----:B-1----:R-:W-:Y:S05]  /*a0e0*/  @!P1 NANOSLEEP.SYNCS 0x989680 ;  /* 0x009896800000995d */ /* 0x002fea0003900000 */
[----:B------:R-:W1:Y:S02]  /*a0f0*/  @!P1 SYNCS.PHASECHK.TRANS64 P1, [R0+URZ+0x180], R5 ;  /* 0x00018005000095a7 */ /* 0x000e6400080210ff */
[----:B-1----:R-:W-:Y:S05]  /*a100*/  @!P1 BRA `(.L_x_103) ;  /* 0xfffffffc00f09947 */ /* 0x002fea000383ffff */
[----:B------:R-:W-:Y:S05]  /*a110*/  BRA `(.L_x_102) ;  /* 0xffffffc4004c7947 */ /* 0x000fea000383ffff */
.L_x_105:
[----:B----4-:R4:W1:Y:S02]  /*a120*/  SYNCS.PHASECHK.TRANS64.TRYWAIT P0, [R206+URZ+0x1c0], R3 ;  /* 0x0001c003ce0075a7 */ /* 0x01086400080011ff */
[----:B-1----:R-:W-:Y:S05]  /*a130*/  @!P0 NANOSLEEP.SYNCS 0x989680 ;  /* 0x009896800000895d */ /* 0x002fea0003900000 */
[----:B------:R-:W1:Y:S02]  /*a140*/  @!P0 SYNCS.PHASECHK.TRANS64 P0, [R206+URZ+0x1c0], R3 ;  /* 0x0001c003ce0085a7 */ /* 0x000e6400080010ff */
[----:B-1----:R-:W-:Y:S05]  /*a150*/  @!P0 BRA `(.L_x_105) ;  /* 0xfffffffc00f08947 */ /* 0x002fea000383ffff */
[----:B------:R-:W-:Y:S05]  /*a160*/  BRA `(.L_x_104) ;  /* 0xffffffc400a47947 */ /* 0x000fea000383ffff */
.L_x_114:
[----:B---3--:R3:W4:Y:S02]  /*a170*/  SYNCS.PHASECHK.TRANS64.TRYWAIT P0, [R209+URZ+0x180], R2 ;  /* 0x00018002d10075a7 */ /* 0x00872400080011ff */
[----:B----4-:R-:W-:Y:S05]  /*a180*/  @!P0 NANOSLEEP.SYNCS 0x989680 ;  /* 0x009896800000895d */ /* 0x010fea0003900000 */
[----:B------:R-:W4:Y:S02]  /*a190*/  @!P0 SYNCS.PHASECHK.TRANS64 P0, [R209+URZ+0x180], R2 ;  /* 0x00018002d10085a7 */ /* 0x000f2400080010ff */
[----:B----4-:R-:W-:Y:S05]  /*a1a0*/  @!P0 BRA `(.L_x_114) ;  /* 0xfffffffc00f08947 */ /* 0x010fea000383ffff */
[----:B------:R-:W-:Y:S05]  /*a1b0*/  BRA `(.L_x_113) ;  /* 0xffffffd800bc7947 */ /* 0x000fea000383ffff */
        .weak           $__internal_0_$__cuda_sm10x_tcgen05_guardrail_trap_col_being_dealloced_not_returned_by_alloc
        .type           $__internal_0_$__cuda_sm10x_tcgen05_guardrail_trap_col_being_dealloced_not_returned_by_alloc,@function
        .size           $__internal_0_$__cuda_sm10x_tcgen05_guardrail_trap_col_being_dealloced_not_returned_by_alloc,($__internal_1_$__cuda_sm10x_tcgen05_guardrail_trap_phase_invalid_during_alloc - $__internal_0_$__cuda_sm10x_tcgen05_guardrail_trap_col_being_dealloced_not_returned_by_alloc)
$__internal_0_$__cuda_sm10x_tcgen05_guardrail_trap_col_being_dealloced_not_returned_by_alloc:
[----:B------:R-:W-:Y:S05]  /*a1c0*/  BPT.TRAP 0x1 ;  /* 0x000000040000795c */ /* 0x000fea0000300000 */
[----:B------:R-:W-:-:S04]  /*a1d0*/  HFMA2 R3, -RZ, RZ, 0, 0 ;  /* 0x00000000ff037431 */ /* 0x000fc800000001ff */
[----:B------:R-:W-:Y:S05]  /*a1e0*/  RET.REL.NODEC R2 `(_ZN7cutlass13device_kernelINS_4conv6kernel13ConvUniversalINS1_16ConvProblemShapeILNS1_8OperatorE0ELi2EEENS1_10collective14CollectiveConvINS1_47MainloopSm100TmaUmmaWarpSpecializedImplicitGemmILS5_0ELi24ELi2ELi1ELi2EN4cute5tupleIJNSA_1CILi1EEESD_SD_EEEEENSB_IJNSC_ILi128EEESG_NSB_IJNSC_ILi32EEEEEEEEENS_12float_e4m3_tESK_NSA_8TiledMMAINSA_8MMA_AtomIJNSA_10MMA_TraitsINSA_19SM100_MMA_F8F6F4_SSEJSK_SK_fSG_SG_NSA_17integral_constantINSA_4UMMA5MajorELSR_0EEESS_NSP_INSQ_7ScaleInELST_0EEESU_EEEEEENSA_6LayoutISE_NSB_IJNSC_ILi0EEESY_SY_EEEEENSB_IJNSA_10UnderscoreES11_S11_EEEEENS7_6detail27Sm100ImplicitGemmTileTraitsINSA_20SM90_TMA_LOAD_IM2COLENSA_14ComposedLayoutINSA_7SwizzleILi1ELi4ELi3EEENSA_18smem_ptr_flag_bitsILi8EEENSX_INSB_IJNSC_ILi8EEESH_EEENSB_IJSH_SD_EEEEEEEvEENS15_INSA_13SM90_TMA_LOADES1G_vEEEENS_8epilogue10collective18CollectiveEpilogueINS1L_23Sm100TmaWarpSpecializedILi2ELi2ELi64ELb0ELb0EEEJSJ_NSB_IJNSX_ISG_SD_EENSX_INSC_ILi64EEESD_EEEEESK_NSB_IJNSB_IJlllEEESD_SY_EEESK_S1V_NS1L_6fusion15FusionCallbacksIS1P_NS1W_17LinearCombinationISK_fSK_fLNS_15FloatRoundStyleE2EEESJ_S1T_JEEENSA_5SM1004TMEM4LOAD26SM100_TMEM_LOAD_32dp32b64xES16_NS17_INS18_ILi2ELi4ELi3EEES1B_NSX_INSB_IJS1C_S1R_EEENSB_IJS1R_SD_EEEEEEENSA_39AutoVectorizingCopyWithAssumedAlignmentILi128EEENSA_21SM90_TMA_STORE_IM2COLES2A_S2C_S2C_EEEvvEEEEvNT_6ParamsE) ;  /* 0xffffff5c02847950 */ /* 0x000fea0003c3ffff */
        .weak           $__internal_1_$__cuda_sm10x_tcgen05_guardrail_trap_phase_invalid_during_alloc
        .type           $__internal_1_$__cuda_sm10x_tcgen05_guardrail_trap_phase_invalid_during_alloc,@function
        .size           $__internal_1_$__cuda_sm10x_tcgen05_guardrail_trap_phase_invalid_during_alloc,($__internal_2_$__cuda_sm10x_tcgen05_guardrail_trap_unallocated_columns_being_dealloced - $__internal_1_$__cuda_sm10x_tcgen05_guardrail_trap_phase_invalid_during_alloc)
$__internal_1_$__cuda_sm10x_tcgen05_guardrail_trap_phase_invalid_during_alloc:
[----:B------:R-:W-:Y:S05]  /*a1f0*/  BPT.TRAP 0x1 ;  /* 0x000000040000795c */ /* 0x000fea0000300000 */
[----:B------:R-:W-:-:S04]  /*a200*/  MOV R3, 0x0 ;  /* 0x0000000000037802 */ /* 0x000fc80000000f00 */
[----:B------:R-:W-:Y:S05]  /*a210*/  RET.REL.NODEC R2 `(_ZN7cutlass13device_kernelINS_4conv6kernel13ConvUniversalINS1_16ConvProblemShapeILNS1_8OperatorE0ELi2EEENS1_10collective14CollectiveConvINS1_47MainloopSm100TmaUmmaWarpSpecializedImplicitGemmILS5_0ELi24ELi2ELi1ELi2EN4cute5tupleIJNSA_1CILi1EEESD_SD_EEEEENSB_IJNSC_ILi128EEESG_NSB_IJNSC_ILi32EEEEEEEEENS_12float_e4m3_tESK_NSA_8TiledMMAINSA_8MMA_AtomIJNSA_10MMA_TraitsINSA_19SM100_MMA_F8F6F4_SSEJSK_SK_fSG_SG_NSA_17integral_constantINSA_4UMMA5MajorELSR_0EEESS_NSP_INSQ_7ScaleInELST_0EEESU_EEEEEENSA_6LayoutISE_NSB_IJNSC_ILi0EEESY_SY_EEEEENSB_IJNSA_10UnderscoreES11_S11_EEEEENS7_6detail27Sm100ImplicitGemmTileTraitsINSA_20SM90_TMA_LOAD_IM2COLENSA_14ComposedLayoutINSA_7SwizzleILi1ELi4ELi3EEENSA_18smem_ptr_flag_bitsILi8EEENSX_INSB_IJNSC_ILi8EEESH_EEENSB_IJSH_SD_EEEEEEEvEENS15_INSA_13SM90_TMA_LOADES1G_vEEEENS_8epilogue10collective18CollectiveEpilogueINS1L_23Sm100TmaWarpSpecializedILi2ELi2ELi64ELb0ELb0EEEJSJ_NSB_IJNSX_ISG_SD_EENSX_INSC_ILi64EEESD_EEEEESK_NSB_IJNSB_IJlllEEESD_SY_EEESK_S1V_NS1L_6fusion15FusionCallbacksIS1P_NS1W_17LinearCombinationISK_fSK_fLNS_15FloatRoundStyleE2EEESJ_S1T_JEEENSA_5SM1004TMEM4LOAD26SM100_TMEM_LOAD_32dp32b64xES16_NS17_INS18_ILi2ELi4ELi3EEES1B_NSX_INSB_IJS1C_S1R_EEENSB_IJS1R_SD_EEEEEEENSA_39AutoVectorizingCopyWithAssumedAlignmentILi128EEENSA_21SM90_TMA_STORE_IM2COLES2A_S2C_S2C_EEEvvEEEEvNT_6ParamsE) ;  /* 0xffffff5c02787950 */ /* 0x000fea0003c3ffff */
        .weak           $__internal_2_$__cuda_sm10x_tcgen05_guardrail_trap_unallocated_columns_being_dealloced
        .type           $__internal_2_$__cuda_sm10x_tcgen05_guardrail_trap_unallocated_columns_being_dealloced,@function
        .size           $__internal_2_$__cuda_sm10x_tcgen05_guardrail_trap_unallocated_columns_being_dealloced,(.L_x_194 - $__internal_2_$__cuda_sm10x_tcgen05_guardrail_trap_unallocated_columns_being_dealloced)
$__internal_2_$__cuda_sm10x_tcgen05_guardrail_trap_unallocated_columns_being_dealloced:
[----:B------:R-:W-:Y:S05]  /*a220*/  BPT.TRAP 0x1 ;  /* 0x000000040000795c */ /* 0x000fea0000300000 */
[----:B------:R-:W-:-:S04]  /*a230*/  HFMA2 R3, -RZ, RZ, 0, 0 ;  /* 0x00000000ff037431 */ /* 0x000fc800000001ff */
[----:B------:R-:W-:Y:S05]  /*a240*/  RET.REL.NODEC R2 `(_ZN7cutlass13device_kernelINS_4conv6kernel13ConvUniversalINS1_16ConvProblemShapeILNS1_8OperatorE0ELi2EEENS1_10collective14CollectiveConvINS1_47MainloopSm100TmaUmmaWarpSpecializedImplicitGemmILS5_0ELi24ELi2ELi1ELi2EN4cute5tupleIJNSA_1CILi1EEESD_SD_EEEEENSB_IJNSC_ILi128EEESG_NSB_IJNSC_ILi32EEEEEEEEENS_12float_e4m3_tESK_NSA_8TiledMMAINSA_8MMA_AtomIJNSA_10MMA_TraitsINSA_19SM100_MMA_F8F6F4_SSEJSK_SK_fSG_SG_NSA_17integral_constantINSA_4UMMA5MajorELSR_0EEESS_NSP_INSQ_7ScaleInELST_0EEESU_EEEEEENSA_6LayoutISE_NSB_IJNSC_ILi0EEESY_SY_EEEEENSB_IJNSA_10UnderscoreES11_S11_EEEEENS7_6detail27Sm100ImplicitGemmTileTraitsINSA_20SM90_TMA_LOAD_IM2COLENSA_14ComposedLayoutINSA_7SwizzleILi1ELi4ELi3EEENSA_18smem_ptr_flag_bitsILi8EEENSX_INSB_IJNSC_ILi8EEESH_EEENSB_IJSH_SD_EEEEEEEvEENS15_INSA_13SM90_TMA_LOADES1G_vEEEENS_8epilogue10collective18CollectiveEpilogueINS1L_23Sm100TmaWarpSpecializedILi2ELi2ELi64ELb0ELb0EEEJSJ_NSB_IJNSX_ISG_SD_EENSX_INSC_ILi64EEESD_EEEEESK_NSB_IJNSB_IJlllEEESD_SY_EEESK_S1V_NS1L_6fusion15FusionCallbacksIS1P_NS1W_17LinearCombinationISK_fSK_fLNS_15FloatRoundStyleE2EEESJ_S1T_JEEENSA_5SM1004TMEM4LOAD26SM100_TMEM_LOAD_32dp32b64xES16_NS17_INS18_ILi2ELi4ELi3EEES1B_NSX_INSB_IJS1C_S1R_EEENSB_IJS1R_SD_EEEEEEENSA_39AutoVectorizingCopyWithAssumedAlignmentILi128EEENSA_21SM90_TMA_STORE_IM2COLES2A_S2C_S2C_EEEvvEEEEvNT_6ParamsE) ;  /* 0xffffff5c026c7950 */ /* 0x000fea0003c3ffff */
.L_x_193:
[----:B------:R-:W-:-:S00]  /*a250*/  BRA `(.L_x_193) ;  /* 0xfffffffc00fc7947 */ /* 0x000fc0000383ffff */
[----:B------:R-:W-:-:S00]  /*a260*/  NOP ;  /* 0x0000000000007918 */ /* 0x000fc00000000000 */
        /* <DEDUP_REMOVED lines=9> */
.L_x_194:


//--------------------- .nv.global.init           --------------------------
	.section	.nv.global.init,"aw",@progbits
.nv.global.init:
	.type		$str$29,@object
	.size		$str$29,($str$30 - $str$29)
$str$29:
        /*0000*/ 	.byte	0x28, 0x61, 0x64, 0x64, 0x72, 0x65, 0x73, 0x73, 0x20, 0x26, 0x20, 0x6d, 0x61, 0x73, 0x6b, 0x29
        /*0010*/ 	.byte	0x20, 0x3d, 0x3d, 0x20, 0x30, 0x00
	.type		$str$30,@object
	.size		$str$30,($str$28 - $str$30)
$str$30:
        /*0016*/ 	.byte	0x2f, 0x74, 0x6d, 0x70, 0x2f, 0x63, 0x75, 0x74, 0x6c, 0x61, 0x73, 0x73, 0x5f, 0x73, 0x77, 0x65
        /*0026*/ 	.byte	0x65, 0x70, 0x5f, 0x73, 0x72, 0x63, 0x2f, 0x69, 0x6e, 0x63, 0x6c, 0x75, 0x64, 0x65, 0x2f, 0x63
        /*0036*/ 	.byte	0x75, 0x74, 0x65, 0x2f, 0x70, 0x6f, 0x69, 0x6e, 0x74, 0x65, 0x72, 0x5f, 0x66, 0x6c, 0x61, 0x67
        /*0046*/ 	.byte	0x67, 0x65, 0x64, 0x2e, 0x68, 0x70, 0x70, 0x00
	.type		$str$28,@object
	.size		$str$28,($str$27 - $str$28)
$str$28:
        /*004e*/ 	.byte	0x2f, 0x74, 0x6d, 0x70, 0x2f, 0x63, 0x75, 0x74, 0x6c, 0x61, 0x73, 0x73, 0x5f, 0x73, 0x77, 0x65
        /*005e*/ 	.byte	0x65, 0x70, 0x5f, 0x73, 0x72, 0x63, 0x2f, 0x69, 0x6e, 0x63, 0x6c, 0x75, 0x64, 0x65, 0x2f, 0x63
        /*006e*/ 	.byte	0x75, 0x74, 0x65, 0x2f, 0x61, 0x74, 0x6f, 0x6d, 0x2f, 0x63, 0x6f, 0x70, 0x79, 0x5f, 0x74, 0x72
        /*007e*/ 	.byte	0x61, 0x69, 0x74, 0x73, 0x5f, 0x73, 0x6d, 0x31, 0x30, 0x30, 0x2e, 0x68, 0x70, 0x70, 0x00
	.type		$str$27,@object
	.size		$str$27,(__unnamed_1 - $str$27)
$str$27:
        /*008d*/ 	.byte	0x28, 0x28, 0x75, 0x69, 0x6e, 0x74, 0x33, 0x32, 0x5f, 0x74, 0x28, 0x74, 0x68, 0x72, 0x65, 0x61
        /*009d*/ 	.byte	0x64, 0x49, 0x64, 0x78, 0x2e, 0x78, 0x29, 0x20, 0x2f, 0x20, 0x33, 0x32, 0x29, 0x20, 0x25, 0x20
        /*00ad*/ 	.byte	0x34, 0x29, 0x20, 0x3d, 0x3d, 0x20, 0x28, 0x28, 0x28, 0x74, 0x6d, 0x65, 0x6d, 0x5f, 0x61, 0x64
        /*00bd*/ 	.byte	0x64, 0x72, 0x20, 0x3e, 0x3e, 0x20, 0x31, 0x36, 0x29, 0x20, 0x2f, 0x20, 0x33, 0x32, 0x29, 0x20
        /*00cd*/ 	.byte	0x25, 0x20, 0x34, 0x29, 0x00
	.type		__unnamed_1,@object
	.size		__unnamed_1,(__unnamed_2 - __unnamed_1)
__unnamed_1:
        /*00d2*/ 	.byte	0x61, 0x75, 0x74, 0x6f, 0x20, 0x63, 0x75, 0x74, 0x65, 0x3a, 0x3a, 0x61, 0x73, 0x5f, 0x70, 0x6f
        /* <DEDUP_REMOVED lines=24> */
        /*0262*/ 	.byte	0x43, 0x3c, 0x38, 0x31, 0x39, 0x32, 0x3e, 0x3e, 0x3e, 0x3e, 0x5d, 0x00
	.type		__unnamed_2,@object
	.size		__unnamed_2,(.L_2 - __unnamed_2)
__unnamed_2:
        /* <DEDUP_REMOVED lines=42> */
        /*050e*/ 	.byte	0x3e, 0x3e, 0x3e, 0x3e, 0x5d, 0x00
.L_2:


//--------------------- .nv.shared._ZN7cutlass13device_kernelINS_4conv6kernel13ConvUniversalINS1_16ConvProblemShapeILNS1_8OperatorE0ELi2EEENS1_10collective14CollectiveConvINS1_47MainloopSm100TmaUmmaWarpSpecializedImplicitGemmILS5_0ELi24ELi2ELi1ELi2EN4cute5tupleIJNSA_1CILi1EEESD_SD_EEEEENSB_IJNSC_ILi128EEESG_NSB_IJNSC_ILi32EEEEEEEEENS_12float_e4m3_tESK_NSA_8TiledMMAINSA_8MMA_AtomIJNSA_10MMA_TraitsINSA_19SM100_MMA_F8F6F4_SSEJSK_SK_fSG_SG_NSA_17integral_constantINSA_4UMMA5MajorELSR_0EEESS_NSP_INSQ_7ScaleInELST_0EEESU_EEEEEENSA_6LayoutISE_NSB_IJNSC_ILi0EEESY_SY_EEEEENSB_IJNSA_10UnderscoreES11_S11_EEEEENS7_6detail27Sm100ImplicitGemmTileTraitsINSA_20SM90_TMA_LOAD_IM2COLENSA_14ComposedLayoutINSA_7SwizzleILi1ELi4ELi3EEENSA_18smem_ptr_flag_bitsILi8EEENSX_INSB_IJNSC_ILi8EEESH_EEENSB_IJSH_SD_EEEEEEEvEENS15_INSA_13SM90_TMA_LOADES1G_vEEEENS_8epilogue10collective18CollectiveEpilogueINS1L_23Sm100TmaWarpSpecializedILi2ELi2ELi64ELb0ELb0EEEJSJ_NSB_IJNSX_ISG_SD_EENSX_INSC_ILi64EEESD_EEEEESK_NSB_IJNSB_IJlllEEESD_SY_EEESK_S1V_NS1L_6fusion15FusionCallbacksIS1P_NS1W_17LinearCombinationISK_fSK_fLNS_15FloatRoundStyleE2EEESJ_S1T_JEEENSA_5SM1004TMEM4LOAD26SM100_TMEM_LOAD_32dp32b64xES16_NS17_INS18_ILi2ELi4ELi3EEES1B_NSX_INSB_IJS1C_S1R_EEENSB_IJS1R_SD_EEEEEEENSA_39AutoVectorizingCopyWithAssumedAlignmentILi128EEENSA_21SM90_TMA_STORE_IM2COLES2A_S2C_S2C_EEEvvEEEEvNT_6ParamsE --------------------------
	.section	.nv.shared._ZN7cutlass13device_kernelINS_4conv6kernel13ConvUniversalINS1_16ConvProblemShapeILNS1_8OperatorE0ELi2EEENS1_10collective14CollectiveConvINS1_47MainloopSm100TmaUmmaWarpSpecializedImplicitGemmILS5_0ELi24ELi2ELi1ELi2EN4cute5tupleIJNSA_1CILi1EEESD_SD_EEEEENSB_IJNSC_ILi128EEESG_NSB_IJNSC_ILi32EEEEEEEEENS_12float_e4m3_tESK_NSA_8TiledMMAINSA_8MMA_AtomIJNSA_10MMA_TraitsINSA_19SM100_MMA_F8F6F4_SSEJSK_SK_fSG_SG_NSA_17integral_constantINSA_4UMMA5MajorELSR_0EEESS_NSP_INSQ_7ScaleInELST_0EEESU_EEEEEENSA_6LayoutISE_NSB_IJNSC_ILi0EEESY_SY_EEEEENSB_IJNSA_10UnderscoreES11_S11_EEEEENS7_6detail27Sm100ImplicitGemmTileTraitsINSA_20SM90_TMA_LOAD_IM2COLENSA_14ComposedLayoutINSA_7SwizzleILi1ELi4ELi3EEENSA_18smem_ptr_flag_bitsILi8EEENSX_INSB_IJNSC_ILi8EEESH_EEENSB_IJSH_SD_EEEEEEEvEENS15_INSA_13SM90_TMA_LOADES1G_vEEEENS_8epilogue10collective18CollectiveEpilogueINS1L_23Sm100TmaWarpSpecializedILi2ELi2ELi64ELb0ELb0EEEJSJ_NSB_IJNSX_ISG_SD_EENSX_INSC_ILi64EEESD_EEEEESK_NSB_IJNSB_IJlllEEESD_SY_EEESK_S1V_NS1L_6fusion15FusionCallbacksIS1P_NS1W_17LinearCombinationISK_fSK_fLNS_15FloatRoundStyleE2EEESJ_S1T_JEEENSA_5SM1004TMEM4LOAD26SM100_TMEM_LOAD_32dp32b64xES16_NS17_INS18_ILi2ELi4ELi3EEES1B_NSX_INSB_IJS1C_S1R_EEENSB_IJS1R_SD_EEEEEEENSA_39AutoVectorizingCopyWithAssumedAlignmentILi128EEENSA_21SM90_TMA_STORE_IM2COLES2A_S2C_S2C_EEEvvEEEEvNT_6ParamsE,"aw",@nobits
	.sectionflags	@""
	.align	16
	.zero		1024


//--------------------- .nv.shared.reserved.0     --------------------------
	.section	.nv.shared.reserved.0,"aw",@nobits
	.weak		__nv_reservedSMEM_offset_0_alias
	.size		__nv_reservedSMEM_offset_0_alias, 0, 64
	.other		__nv_reservedSMEM_offset_0_alias,@"STO_CUDA_RESERVED_SHARED STV_DEFAULT"
__nv_reservedSMEM_offset_0_alias:
	.zero		0
.nv.shared.reserved.0:
	.zero		64
	.weak		__nv_reservedSMEM_tcgen05_partition
	.type		__nv_reservedSMEM_tcgen05_partition,@object
	.size		__nv_reservedSMEM_tcgen05_partition,(.L_0 - __nv_reservedSMEM_tcgen05_partition)
__nv_reservedSMEM_tcgen05_partition:
	.zero		32
.L_0:


//--------------------- .nv.global                --------------------------
	.section	.nv.global,"aw",@nobits
.nv.global:
	.type		_ZN39_INTERNAL_8275baa4_4_k_cu_0bf7cabb_35174cute1_E,@object
	.size		_ZN39_INTERNAL_8275baa4_4_k_cu_0bf7cabb_35174cute1_E,(_ZN39_INTERNAL_8275baa4_4_k_cu_0bf7cabb_35174cuda3std3__45__cpo6cbeginE - _ZN39_INTERNAL_8275baa4_4_k_cu_0bf7cabb_35174cute1_E)
_ZN39_INTERNAL_8275baa4_4_k_cu_0bf7cabb_35174cute1_E:
	.zero		1
	.type		_ZN39_INTERNAL_8275baa4_4_k_cu_0bf7cabb_35174cuda3std3__45__cpo6cbeginE,@object
	.size		_ZN39_INTERNAL_8275baa4_4_k_cu_0bf7cabb_35174cuda3std3__45__cpo6cbeginE,(_ZN39_INTERNAL_8275baa4_4_k_cu_0bf7cabb_35174cuda3std3__48in_placeE - _ZN39_INTERNAL_8275baa4_4_k_cu_0bf7cabb_35174cuda3std3__45__cpo6cbeginE)
_ZN39_INTERNAL_8275baa4_4_k_cu_0bf7cabb_35174cuda3std3__45__cpo6cbeginE:
	.zero		1
	.type		_ZN39_INTERNAL_8275baa4_4_k_cu_0bf7cabb_35174cuda3std3__48in_placeE,@object
	.size		_ZN39_INTERNAL_8275baa4_4_k_cu_0bf7cabb_35174cuda3std3__48in_placeE,(_ZN39_INTERNAL_8275baa4_4_k_cu_0bf7cabb_35174cuda3std6ranges3__45__cpo9iter_moveE - _ZN39_INTERNAL_8275baa4_4_k_cu_0bf7cabb_35174cuda3std3__48in_placeE)
_ZN39_INTERNAL_8275baa4_4_k_cu_0bf7cabb_35174cuda3std3__48in_placeE:
	.zero		1
	.type		_ZN39_INTERNAL_8275baa4_4_k_cu_0bf7cabb_35174cuda3std6ranges3__45__cpo9iter_moveE,@object
	.size		_ZN39_INTERNAL_8275baa4_4_k_cu_0bf7cabb_35174cuda3std6ranges3__45__cpo9iter_moveE,(_ZN39_INTERNAL_8275baa4_4_k_cu_0bf7cabb_35174cuda3std3__45__cpo5beginE - _ZN39_INTERNAL_8275baa4_4_k_cu_0bf7cabb_35174cuda3std6ranges3__45__cpo9iter_moveE)
_ZN39_INTERNAL_8275baa4_4_k_cu_0bf7cabb_35174cuda3std6ranges3__45__cpo9iter_moveE:
	.zero		1
	.type		_ZN39_INTERNAL_8275baa4_4_k_cu_0bf7cabb_35174cuda3std3__45__cpo5beginE,@object
	.size		_ZN39_INTERNAL_8275baa4_4_k_cu_0bf7cabb_35174cuda3std3__45__cpo5beginE,(_ZN39_INTERNAL_8275baa4_4_k_cu_0bf7cabb_35174cuda3std3__441_GLOBAL__N__8275baa4_4_k_cu_0bf7cabb_35176ignoreE - _ZN39_INTERNAL_8275baa4_4_k_cu_0bf7cabb_35174cuda3std3__45__cpo5beginE)
_ZN39_INTERNAL_8275baa4_4_k_cu_0bf7cabb_35174cuda3std3__45__cpo5beginE:
	.zero		1
	.type		_ZN39_INTERNAL_8275baa4_4_k_cu_0bf7cabb_35174cuda3std3__441_GLOBAL__N__8275baa4_4_k_cu_0bf7cabb_35176ignoreE,@object
	.size		_ZN39_INTERNAL_8275baa4_4_k_cu_0bf7cabb_35174cuda3std3__441_GLOBAL__N__8275baa4_4_k_cu_0bf7cabb_35176ignoreE,(_ZN39_INTERNAL_8275baa4_4_k_cu_0bf7cabb_35174cute7productE - _ZN39_INTERNAL_8275baa4_4_k_cu_0bf7cabb_35174cuda3std3__441_GLOBAL__N__8275baa4_4_k_cu_0bf7cabb_35176ignoreE)
_ZN39_INTERNAL_8275baa4_4_k_cu_0bf7cabb_35174cuda3std3__441_GLOBAL__N__8275baa4_4_k_cu_0bf7cabb_35176ignoreE:
	.zero		1
	.type		_ZN39_INTERNAL_8275baa4_4_k_cu_0bf7cabb_35174cute7productE,@object
	.size		_ZN39_INTERNAL_8275baa4_4_k_cu_0bf7cabb_35174cute7productE,(_ZN39_INTERNAL_8275baa4_4_k_cu_0bf7cabb_35174cuda3std3__45__cpo3endE - _ZN39_INTERNAL_8275baa4_4_k_cu_0bf7cabb_35174cute7productE)
_ZN39_INTERNAL_8275baa4_4_k_cu_0bf7cabb_35174cute7productE:
	.zero		1
	.type		_ZN39_INTERNAL_8275baa4_4_k_cu_0bf7cabb_35174cuda3std3__45__cpo3endE,@object
	.size		_ZN39_INTERNAL_8275baa4_4_k_cu_0bf7cabb_35174cuda3std3__45__cpo3endE,(_ZN39_INTERNAL_8275baa4_4_k_cu_0bf7cabb_35174cuda3std3__419piecewise_constructE - _ZN39_INTERNAL_8275baa4_4_k_cu_0bf7cabb_35174cuda3std3__45__cpo3endE)
_ZN39_INTERNAL_8275baa4_4_k_cu_0bf7cabb_35174cuda3std3__45__cpo3endE:
	.zero		1
	.type		_ZN39_INTERNAL_8275baa4_4_k_cu_0bf7cabb_35174cuda3std3__419piecewise_constructE,@object
	.size		_ZN39_INTERNAL_8275baa4_4_k_cu_0bf7cabb_35174cuda3std3__419piecewise_constructE,(_ZN39_INTERNAL_8275baa4_4_k_cu_0bf7cabb_35174cuda3std3__45__cpo4cendE - _ZN39_INTERNAL_8275baa4_4_k_cu_0bf7cabb_35174cuda3std3__419piecewise_constructE)
_ZN39_INTERNAL_8275baa4_4_k_cu_0bf7cabb_35174cuda3std3__419piecewise_constructE:
	.zero		1
	.type		_ZN39_INTERNAL_8275baa4_4_k_cu_0bf7cabb_35174cuda3std3__45__cpo4cendE,@object
	.size		_ZN39_INTERNAL_8275baa4_4_k_cu_0bf7cabb_35174cuda3std3__45__cpo4cendE,(_ZN39_INTERNAL_8275baa4_4_k_cu_0bf7cabb_35174cuda3std6ranges3__45__cpo4swapE - _ZN39_INTERNAL_8275baa4_4_k_cu_0bf7cabb_35174cuda3std3__45__cpo4cendE)
_ZN39_INTERNAL_8275baa4_4_k_cu_0bf7cabb_35174cuda3std3__45__cpo4cendE:
	.zero		1
	.type		_ZN39_INTERNAL_8275baa4_4_k_cu_0bf7cabb_35174cuda3std6ranges3__45__cpo4swapE,@object
	.size		_ZN39_INTERNAL_8275baa4_4_k_cu_0bf7cabb_35174cuda3std6ranges3__45__cpo4swapE,(.L_10 - _ZN39_INTERNAL_8275baa4_4_k_cu_0bf7cabb_35174cuda3std6ranges3__45__cpo4swapE)
_ZN39_INTERNAL_8275baa4_4_k_cu_0bf7cabb_35174cuda3std6ranges3__45__cpo4swapE:
	.zero		1
.L_10:


//--------------------- .nv.constant0._ZN7cutlass13device_kernelINS_4conv6kernel13ConvUniversalINS1_16ConvProblemShapeILNS1_8OperatorE0ELi2EEENS1_10collective14CollectiveConvINS1_47MainloopSm100TmaUmmaWarpSpecializedImplicitGemmILS5_0ELi24ELi2ELi1ELi2EN4cute5tupleIJNSA_1CILi1EEESD_SD_EEEEENSB_IJNSC_ILi128EEESG_NSB_IJNSC_ILi32EEEEEEEEENS_12float_e4m3_tESK_NSA_8TiledMMAINSA_8MMA_AtomIJNSA_10MMA_TraitsINSA_19SM100_MMA_F8F6F4_SSEJSK_SK_fSG_SG_NSA_17integral_constantINSA_4UMMA5MajorELSR_0EEESS_NSP_INSQ_7ScaleInELST_0EEESU_EEEEEENSA_6LayoutISE_NSB_IJNSC_ILi0EEESY_SY_EEEEENSB_IJNSA_10UnderscoreES11_S11_EEEEENS7_6detail27Sm100ImplicitGemmTileTraitsINSA_20SM90_TMA_LOAD_IM2COLENSA_14ComposedLayoutINSA_7SwizzleILi1ELi4ELi3EEENSA_18smem_ptr_flag_bitsILi8EEENSX_INSB_IJNSC_ILi8EEESH_EEENSB_IJSH_SD_EEEEEEEvEENS15_INSA_13SM90_TMA_LOADES1G_vEEEENS_8epilogue10collective18CollectiveEpilogueINS1L_23Sm100TmaWarpSpecializedILi2ELi2ELi64ELb0ELb0EEEJSJ_NSB_IJNSX_ISG_SD_EENSX_INSC_ILi64EEESD_EEEEESK_NSB_IJNSB_IJlllEEESD_SY_EEESK_S1V_NS1L_6fusion15FusionCallbacksIS1P_NS1W_17LinearCombinationISK_fSK_fLNS_15FloatRoundStyleE2EEESJ_S1T_JEEENSA_5SM1004TMEM4LOAD26SM100_TMEM_LOAD_32dp32b64xES16_NS17_INS18_ILi2ELi4ELi3EEES1B_NSX_INSB_IJS1C_S1R_EEENSB_IJS1R_SD_EEEEEEENSA_39AutoVectorizingCopyWithAssumedAlignmentILi128EEENSA_21SM90_TMA_STORE_IM2COLES2A_S2C_S2C_EEEvvEEEEvNT_6ParamsE --------------------------
	.section	.nv.constant0._ZN7cutlass13device_kernelINS_4conv6kernel13ConvUniversalINS1_16ConvProblemShapeILNS1_8OperatorE0ELi2EEENS1_10collective14CollectiveConvINS1_47MainloopSm100TmaUmmaWarpSpecializedImplicitGemmILS5_0ELi24ELi2ELi1ELi2EN4cute5tupleIJNSA_1CILi1EEESD_SD_EEEEENSB_IJNSC_ILi128EEESG_NSB_IJNSC_ILi32EEEEEEEEENS_12float_e4m3_tESK_NSA_8TiledMMAINSA_8MMA_AtomIJNSA_10MMA_TraitsINSA_19SM100_MMA_F8F6F4_SSEJSK_SK_fSG_SG_NSA_17integral_constantINSA_4UMMA5MajorELSR_0EEESS_NSP_INSQ_7ScaleInELST_0EEESU_EEEEEENSA_6LayoutISE_NSB_IJNSC_ILi0EEESY_SY_EEEEENSB_IJNSA_10UnderscoreES11_S11_EEEEENS7_6detail27Sm100ImplicitGemmTileTraitsINSA_20SM90_TMA_LOAD_IM2COLENSA_14ComposedLayoutINSA_7SwizzleILi1ELi4ELi3EEENSA_18smem_ptr_flag_bitsILi8EEENSX_INSB_IJNSC_ILi8EEESH_EEENSB_IJSH_SD_EEEEEEEvEENS15_INSA_13SM90_TMA_LOADES1G_vEEEENS_8epilogue10collective18CollectiveEpilogueINS1L_23Sm100TmaWarpSpecializedILi2ELi2ELi64ELb0ELb0EEEJSJ_NSB_IJNSX_ISG_SD_EENSX_INSC_ILi64EEESD_EEEEESK_NSB_IJNSB_IJlllEEESD_SY_EEESK_S1V_NS1L_6fusion15FusionCallbacksIS1P_NS1W_17LinearCombinationISK_fSK_fLNS_15FloatRoundStyleE2EEESJ_S1T_JEEENSA_5SM1004TMEM4LOAD26SM100_TMEM_LOAD_32dp32b64xES16_NS17_INS18_ILi2ELi4ELi3EEES1B_NSX_INSB_IJS1C_S1R_EEENSB_IJS1R_SD_EEEEEEENSA_39AutoVectorizingCopyWithAssumedAlignmentILi128EEENSA_21SM90_TMA_STORE_IM2COLES2A_S2C_S2C_EEEvvEEEEvNT_6ParamsE,"a",@progbits
	.sectionflags	@""
	.align	4
.nv.constant0._ZN7cutlass13device_kernelINS_4conv6kernel13ConvUniversalINS1_16ConvProblemShapeILNS1_8OperatorE0ELi2EEENS1_10collective14CollectiveConvINS1_47MainloopSm100TmaUmmaWarpSpecializedImplicitGemmILS5_0ELi24ELi2ELi1ELi2EN4cute5tupleIJNSA_1CILi1EEESD_SD_EEEEENSB_IJNSC_ILi128EEESG_NSB_IJNSC_ILi32EEEEEEEEENS_12float_e4m3_tESK_NSA_8TiledMMAINSA_8MMA_AtomIJNSA_10MMA_TraitsINSA_19SM100_MMA_F8F6F4_SSEJSK_SK_fSG_SG_NSA_17integral_constantINSA_4UMMA5MajorELSR_0EEESS_NSP_INSQ_7ScaleInELST_0EEESU_EEEEEENSA_6LayoutISE_NSB_IJNSC_ILi0EEESY_SY_EEEEENSB_IJNSA_10UnderscoreES11_S11_EEEEENS7_6detail27Sm100ImplicitGemmTileTraitsINSA_20SM90_TMA_LOAD_IM2COLENSA_14ComposedLayoutINSA_7SwizzleILi1ELi4ELi3EEENSA_18smem_ptr_flag_bitsILi8EEENSX_INSB_IJNSC_ILi8EEESH_EEENSB_IJSH_SD_EEEEEEEvEENS15_INSA_13SM90_TMA_LOADES1G_vEEEENS_8epilogue10collective18CollectiveEpilogueINS1L_23Sm100TmaWarpSpecializedILi2ELi2ELi64ELb0ELb0EEEJSJ_NSB_IJNSX_ISG_SD_EENSX_INSC_ILi64EEESD_EEEEESK_NSB_IJNSB_IJlllEEESD_SY_EEESK_S1V_NS1L_6fusion15FusionCallbacksIS1P_NS1W_17LinearCombinationISK_fSK_fLNS_15FloatRoundStyleE2EEESJ_S1T_JEEENSA_5SM1004TMEM4LOAD26SM100_TMEM_LOAD_32dp32b64xES16_NS17_INS18_ILi2ELi4ELi3EEES1B_NSX_INSB_IJS1C_S1R_EEENSB_IJS1R_SD_EEEEEEENSA_39AutoVectorizingCopyWithAssumedAlignmentILi128EEENSA_21SM90_TMA_STORE_IM2COLES2A_S2C_S2C_EEEvvEEEEvNT_6ParamsE:
	.zero		2944


//--------------------- SYMBOLS --------------------------

	.type		.nv.reservedSmem.offset0,@object
	.size		.nv.reservedSmem.offset0,0x4
	.type		.nv.reservedSmem.cap,@object
	.size		.nv.reservedSmem.cap,0x4
	.type		__assertfail,@function
